//
// Generated by NVIDIA NVVM Compiler
//
// Compiler Build ID: CL-36424714
// Cuda compilation tools, release 13.0, V13.0.88
// Based on NVVM 20.0.0
//

.version 9.0
.target sm_100
.address_size 64

	// .globl	_Z15rms_norm_kernelPfS_S_i
// _ZZ17attn_score_kernelPfPKfS1_iiiiiiiE7partsum has been demoted
.extern .shared .align 16 .b8 sdata[];
.extern .shared .align 16 .b8 x_shared[];
.extern .shared .align 16 .b8 smem[];
.global .align 4 .b8 __cudart_i2opi_f[24] = {65, 144, 67, 60, 153, 149, 98, 219, 192, 221, 52, 245, 209, 87, 39, 252, 41, 21, 68, 78, 110, 131, 249, 162};

.visible .entry _Z15rms_norm_kernelPfS_S_i(
	.param .u64 .ptr .align 1 _Z15rms_norm_kernelPfS_S_i_param_0,
	.param .u64 .ptr .align 1 _Z15rms_norm_kernelPfS_S_i_param_1,
	.param .u64 .ptr .align 1 _Z15rms_norm_kernelPfS_S_i_param_2,
	.param .u32 _Z15rms_norm_kernelPfS_S_i_param_3
)
{
	.reg .pred 	%p<9>;
	.reg .b32 	%r<15>;
	.reg .b32 	%f<20>;
	.reg .b64 	%rd<12>;

	ld.param.u64 	%rd2, [_Z15rms_norm_kernelPfS_S_i_param_0];
	ld.param.u64 	%rd4, [_Z15rms_norm_kernelPfS_S_i_param_1];
	ld.param.u64 	%rd3, [_Z15rms_norm_kernelPfS_S_i_param_2];
	ld.param.u32 	%r7, [_Z15rms_norm_kernelPfS_S_i_param_3];
	cvta.to.global.u64 	%rd5, %rd4;
	mov.u32 	%r1, %tid.x;
	mov.u32 	%r8, %ctaid.x;
	mov.u32 	%r14, %ntid.x;
	mad.lo.s32 	%r3, %r8, %r14, %r1;
	setp.ge.s32 	%p1, %r3, %r7;
	mul.wide.s32 	%rd6, %r3, 4;
	add.s64 	%rd1, %rd5, %rd6;
	mov.f32 	%f19, 0f00000000;
	@%p1 bra 	$L__BB0_2;
	ld.global.f32 	%f4, [%rd1];
	mul.f32 	%f19, %f4, %f4;
$L__BB0_2:
	shl.b32 	%r9, %r1, 2;
	mov.u32 	%r10, sdata;
	add.s32 	%r4, %r10, %r9;
	st.shared.f32 	[%r4], %f19;
	bar.sync 	0;
	setp.lt.u32 	%p2, %r14, 2;
	@%p2 bra 	$L__BB0_6;
$L__BB0_3:
	shr.u32 	%r6, %r14, 1;
	setp.ge.u32 	%p3, %r1, %r6;
	add.s32 	%r11, %r6, %r3;
	setp.ge.s32 	%p4, %r11, %r7;
	or.pred  	%p5, %p3, %p4;
	@%p5 bra 	$L__BB0_5;
	shl.b32 	%r12, %r6, 2;
	add.s32 	%r13, %r4, %r12;
	ld.shared.f32 	%f5, [%r13];
	ld.shared.f32 	%f6, [%r4];
	add.f32 	%f7, %f5, %f6;
	st.shared.f32 	[%r4], %f7;
$L__BB0_5:
	bar.sync 	0;
	setp.gt.u32 	%p6, %r14, 3;
	mov.u32 	%r14, %r6;
	@%p6 bra 	$L__BB0_3;
$L__BB0_6:
	setp.ne.s32 	%p7, %r1, 0;
	@%p7 bra 	$L__BB0_8;
	ld.shared.f32 	%f8, [sdata];
	cvt.rn.f32.s32 	%f9, %r7;
	div.rn.f32 	%f10, %f8, %f9;
	add.f32 	%f11, %f10, 0f3727C5AC;
	sqrt.rn.f32 	%f12, %f11;
	rcp.rn.f32 	%f13, %f12;
	st.shared.f32 	[sdata], %f13;
$L__BB0_8:
	setp.ge.s32 	%p8, %r3, %r7;
	bar.sync 	0;
	@%p8 bra 	$L__BB0_10;
	ld.shared.f32 	%f14, [sdata];
	cvta.to.global.u64 	%rd7, %rd3;
	add.s64 	%rd9, %rd7, %rd6;
	ld.global.f32 	%f15, [%rd9];
	ld.global.f32 	%f16, [%rd1];
	mul.f32 	%f17, %f14, %f16;
	mul.f32 	%f18, %f15, %f17;
	cvta.to.global.u64 	%rd10, %rd2;
	add.s64 	%rd11, %rd10, %rd6;
	st.global.f32 	[%rd11], %f18;
$L__BB0_10:
	ret;

}
	// .globl	_Z13matmul_kernelPfPKfS1_ii
.visible .entry _Z13matmul_kernelPfPKfS1_ii(
	.param .u64 .ptr .align 1 _Z13matmul_kernelPfPKfS1_ii_param_0,
	.param .u64 .ptr .align 1 _Z13matmul_kernelPfPKfS1_ii_param_1,
	.param .u64 .ptr .align 1 _Z13matmul_kernelPfPKfS1_ii_param_2,
	.param .u32 _Z13matmul_kernelPfPKfS1_ii_param_3,
	.param .u32 _Z13matmul_kernelPfPKfS1_ii_param_4
)
{
	.reg .pred 	%p<15>;
	.reg .b32 	%r<60>;
	.reg .b32 	%f<123>;
	.reg .b64 	%rd<19>;

	ld.param.u64 	%rd4, [_Z13matmul_kernelPfPKfS1_ii_param_0];
	ld.param.u64 	%rd5, [_Z13matmul_kernelPfPKfS1_ii_param_1];
	ld.param.u64 	%rd6, [_Z13matmul_kernelPfPKfS1_ii_param_2];
	ld.param.u32 	%r31, [_Z13matmul_kernelPfPKfS1_ii_param_3];
	ld.param.u32 	%r32, [_Z13matmul_kernelPfPKfS1_ii_param_4];
	cvta.to.global.u64 	%rd1, %rd6;
	mov.u32 	%r33, %ctaid.x;
	mov.u32 	%r1, %ntid.x;
	mov.u32 	%r2, %tid.x;
	mad.lo.s32 	%r3, %r33, %r1, %r2;
	setp.ge.s32 	%p1, %r3, %r32;
	@%p1 bra 	$L__BB1_21;
	setp.lt.s32 	%p2, %r31, 1;
	mov.f32 	%f121, 0f00000000;
	@%p2 bra 	$L__BB1_20;
	shl.b32 	%r35, %r2, 2;
	mov.u32 	%r36, x_shared;
	add.s32 	%r4, %r36, %r35;
	mul.lo.s32 	%r5, %r31, %r3;
	cvta.to.global.u64 	%rd2, %rd5;
	mov.f32 	%f121, 0f00000000;
	mov.b32 	%r53, 0;
	mov.u32 	%r52, %r31;
$L__BB1_3:
	min.u32 	%r8, %r1, %r52;
	max.u32 	%r9, %r8, 1;
	and.b32  	%r10, %r9, 7;
	and.b32  	%r11, %r9, 15;
	add.s32 	%r12, %r53, %r2;
	setp.ge.s32 	%p3, %r12, %r31;
	mov.f32 	%f113, 0f00000000;
	@%p3 bra 	$L__BB1_5;
	mul.wide.s32 	%rd7, %r12, 4;
	add.s64 	%rd8, %rd2, %rd7;
	ld.global.f32 	%f113, [%rd8];
$L__BB1_5:
	st.shared.f32 	[%r4], %f113;
	bar.sync 	0;
	setp.eq.s32 	%p4, %r31, %r53;
	@%p4 bra 	$L__BB1_19;
	add.s32 	%r13, %r53, %r5;
	setp.lt.u32 	%p5, %r8, 16;
	mov.b32 	%r58, 0;
	@%p5 bra 	$L__BB1_9;
	and.b32  	%r58, %r9, 2032;
	add.s32 	%r54, %r36, 32;
	and.b32  	%r40, %r9, -16;
	neg.s32 	%r56, %r40;
	mov.u32 	%r55, %r13;
$L__BB1_8:
	.pragma "nounroll";
	mul.wide.s32 	%rd9, %r55, 4;
	add.s64 	%rd10, %rd1, %rd9;
	ld.global.f32 	%f23, [%rd10];
	ld.shared.v4.f32 	{%f24, %f25, %f26, %f27}, [%r54+-32];
	fma.rn.f32 	%f28, %f23, %f24, %f121;
	ld.global.f32 	%f29, [%rd10+4];
	fma.rn.f32 	%f30, %f29, %f25, %f28;
	ld.global.f32 	%f31, [%rd10+8];
	fma.rn.f32 	%f32, %f31, %f26, %f30;
	ld.global.f32 	%f33, [%rd10+12];
	fma.rn.f32 	%f34, %f33, %f27, %f32;
	ld.global.f32 	%f35, [%rd10+16];
	ld.shared.v4.f32 	{%f36, %f37, %f38, %f39}, [%r54+-16];
	fma.rn.f32 	%f40, %f35, %f36, %f34;
	ld.global.f32 	%f41, [%rd10+20];
	fma.rn.f32 	%f42, %f41, %f37, %f40;
	ld.global.f32 	%f43, [%rd10+24];
	fma.rn.f32 	%f44, %f43, %f38, %f42;
	ld.global.f32 	%f45, [%rd10+28];
	fma.rn.f32 	%f46, %f45, %f39, %f44;
	ld.global.f32 	%f47, [%rd10+32];
	ld.shared.v4.f32 	{%f48, %f49, %f50, %f51}, [%r54];
	fma.rn.f32 	%f52, %f47, %f48, %f46;
	ld.global.f32 	%f53, [%rd10+36];
	fma.rn.f32 	%f54, %f53, %f49, %f52;
	ld.global.f32 	%f55, [%rd10+40];
	fma.rn.f32 	%f56, %f55, %f50, %f54;
	ld.global.f32 	%f57, [%rd10+44];
	fma.rn.f32 	%f58, %f57, %f51, %f56;
	ld.global.f32 	%f59, [%rd10+48];
	ld.shared.v4.f32 	{%f60, %f61, %f62, %f63}, [%r54+16];
	fma.rn.f32 	%f64, %f59, %f60, %f58;
	ld.global.f32 	%f65, [%rd10+52];
	fma.rn.f32 	%f66, %f65, %f61, %f64;
	ld.global.f32 	%f67, [%rd10+56];
	fma.rn.f32 	%f68, %f67, %f62, %f66;
	ld.global.f32 	%f69, [%rd10+60];
	fma.rn.f32 	%f121, %f69, %f63, %f68;
	add.s32 	%r56, %r56, 16;
	add.s32 	%r55, %r55, 16;
	add.s32 	%r54, %r54, 64;
	setp.ne.s32 	%p6, %r56, 0;
	@%p6 bra 	$L__BB1_8;
$L__BB1_9:
	setp.eq.s32 	%p7, %r11, 0;
	@%p7 bra 	$L__BB1_19;
	setp.lt.u32 	%p8, %r11, 8;
	@%p8 bra 	$L__BB1_12;
	add.s32 	%r41, %r13, %r58;
	mul.wide.s32 	%rd11, %r41, 4;
	add.s64 	%rd12, %rd1, %rd11;
	ld.global.f32 	%f71, [%rd12];
	shl.b32 	%r42, %r58, 2;
	add.s32 	%r44, %r36, %r42;
	ld.shared.f32 	%f72, [%r44];
	fma.rn.f32 	%f73, %f71, %f72, %f121;
	ld.global.f32 	%f74, [%rd12+4];
	ld.shared.f32 	%f75, [%r44+4];
	fma.rn.f32 	%f76, %f74, %f75, %f73;
	ld.global.f32 	%f77, [%rd12+8];
	ld.shared.f32 	%f78, [%r44+8];
	fma.rn.f32 	%f79, %f77, %f78, %f76;
	ld.global.f32 	%f80, [%rd12+12];
	ld.shared.f32 	%f81, [%r44+12];
	fma.rn.f32 	%f82, %f80, %f81, %f79;
	ld.global.f32 	%f83, [%rd12+16];
	ld.shared.f32 	%f84, [%r44+16];
	fma.rn.f32 	%f85, %f83, %f84, %f82;
	ld.global.f32 	%f86, [%rd12+20];
	ld.shared.f32 	%f87, [%r44+20];
	fma.rn.f32 	%f88, %f86, %f87, %f85;
	ld.global.f32 	%f89, [%rd12+24];
	ld.shared.f32 	%f90, [%r44+24];
	fma.rn.f32 	%f91, %f89, %f90, %f88;
	ld.global.f32 	%f92, [%rd12+28];
	ld.shared.f32 	%f93, [%r44+28];
	fma.rn.f32 	%f121, %f92, %f93, %f91;
	add.s32 	%r58, %r58, 8;
$L__BB1_12:
	setp.eq.s32 	%p9, %r10, 0;
	@%p9 bra 	$L__BB1_19;
	and.b32  	%r25, %r9, 3;
	setp.lt.u32 	%p10, %r10, 4;
	@%p10 bra 	$L__BB1_15;
	add.s32 	%r45, %r13, %r58;
	mul.wide.s32 	%rd13, %r45, 4;
	add.s64 	%rd14, %rd1, %rd13;
	ld.global.f32 	%f95, [%rd14];
	shl.b32 	%r46, %r58, 2;
	add.s32 	%r48, %r36, %r46;
	ld.shared.f32 	%f96, [%r48];
	fma.rn.f32 	%f97, %f95, %f96, %f121;
	ld.global.f32 	%f98, [%rd14+4];
	ld.shared.f32 	%f99, [%r48+4];
	fma.rn.f32 	%f100, %f98, %f99, %f97;
	ld.global.f32 	%f101, [%rd14+8];
	ld.shared.f32 	%f102, [%r48+8];
	fma.rn.f32 	%f103, %f101, %f102, %f100;
	ld.global.f32 	%f104, [%rd14+12];
	ld.shared.f32 	%f105, [%r48+12];
	fma.rn.f32 	%f121, %f104, %f105, %f103;
	add.s32 	%r58, %r58, 4;
$L__BB1_15:
	setp.eq.s32 	%p11, %r25, 0;
	@%p11 bra 	$L__BB1_19;
	add.s32 	%r49, %r13, %r58;
	mul.wide.s32 	%rd15, %r49, 4;
	add.s64 	%rd3, %rd1, %rd15;
	ld.global.f32 	%f106, [%rd3];
	shl.b32 	%r50, %r58, 2;
	add.s32 	%r28, %r36, %r50;
	ld.shared.f32 	%f107, [%r28];
	fma.rn.f32 	%f121, %f106, %f107, %f121;
	setp.eq.s32 	%p12, %r25, 1;
	@%p12 bra 	$L__BB1_19;
	ld.global.f32 	%f108, [%rd3+4];
	ld.shared.f32 	%f109, [%r28+4];
	fma.rn.f32 	%f121, %f108, %f109, %f121;
	setp.eq.s32 	%p13, %r25, 2;
	@%p13 bra 	$L__BB1_19;
	ld.global.f32 	%f110, [%rd3+8];
	ld.shared.f32 	%f111, [%r28+8];
	fma.rn.f32 	%f121, %f110, %f111, %f121;
$L__BB1_19:
	bar.sync 	0;
	add.s32 	%r53, %r53, %r1;
	setp.lt.s32 	%p14, %r53, %r31;
	sub.s32 	%r52, %r52, %r1;
	@%p14 bra 	$L__BB1_3;
$L__BB1_20:
	cvta.to.global.u64 	%rd16, %rd4;
	mul.wide.s32 	%rd17, %r3, 4;
	add.s64 	%rd18, %rd16, %rd17;
	st.global.f32 	[%rd18], %f121;
$L__BB1_21:
	ret;

}
	// .globl	_Z11rope_kernelPfS_iiii
.visible .entry _Z11rope_kernelPfS_iiii(
	.param .u64 .ptr .align 1 _Z11rope_kernelPfS_iiii_param_0,
	.param .u64 .ptr .align 1 _Z11rope_kernelPfS_iiii_param_1,
	.param .u32 _Z11rope_kernelPfS_iiii_param_2,
	.param .u32 _Z11rope_kernelPfS_iiii_param_3,
	.param .u32 _Z11rope_kernelPfS_iiii_param_4,
	.param .u32 _Z11rope_kernelPfS_iiii_param_5
)
{
	.local .align 4 .b8 	__local_depot2[28];
	.reg .b64 	%SP;
	.reg .b64 	%SPL;
	.reg .pred 	%p<28>;
	.reg .b32 	%r<100>;
	.reg .b32 	%f<110>;
	.reg .b64 	%rd<47>;
	.reg .b64 	%fd<5>;

	mov.u64 	%SPL, __local_depot2;
	ld.param.u64 	%rd16, [_Z11rope_kernelPfS_iiii_param_0];
	ld.param.u64 	%rd17, [_Z11rope_kernelPfS_iiii_param_1];
	ld.param.u32 	%r32, [_Z11rope_kernelPfS_iiii_param_2];
	ld.param.u32 	%r35, [_Z11rope_kernelPfS_iiii_param_3];
	ld.param.u32 	%r36, [_Z11rope_kernelPfS_iiii_param_4];
	ld.param.u32 	%r34, [_Z11rope_kernelPfS_iiii_param_5];
	add.u64 	%rd1, %SPL, 0;
	mov.u32 	%r1, %ctaid.y;
	mov.u32 	%r37, %ctaid.x;
	mov.u32 	%r38, %ntid.x;
	mov.u32 	%r39, %tid.x;
	mad.lo.s32 	%r40, %r37, %r38, %r39;
	shl.b32 	%r2, %r40, 1;
	setp.ge.s32 	%p1, %r1, %r35;
	or.b32  	%r42, %r2, 1;
	setp.ge.s32 	%p2, %r42, %r36;
	or.pred  	%p3, %p1, %p2;
	@%p3 bra 	$L__BB2_22;
	mul.lo.s32 	%r3, %r36, %r1;
	rem.s32 	%r43, %r2, %r36;
	cvt.rn.f32.s32 	%f17, %r43;
	cvt.rn.f32.s32 	%f18, %r36;
	div.rn.f32 	%f1, %f17, %f18;
	setp.eq.f32 	%p4, %f1, 0f00000000;
	mov.f32 	%f107, 0f3F800000;
	@%p4 bra 	$L__BB2_4;
	mov.f32 	%f19, 0fB0D40000;
	mov.f32 	%f20, 0f3EE68EBF;
	mul.rn.f32 	%f21, %f20, %f19;
	mov.f32 	%f22, 0f3D21D42E;
	mov.f32 	%f23, 0f3DF7B084;
	mul.rn.f32 	%f24, %f23, %f22;
	mul.f32 	%f25, %f24, 0f40400000;
	fma.rn.f32 	%f26, %f21, 0f3FB8AA3B, 0f34C28212;
	fma.rn.f32 	%f27, 0f3E4B8A05, 0f32A55E34, %f26;
	fma.rn.f32 	%f28, %f25, %f21, %f27;
	fma.rn.f32 	%f29, %f24, 0f3E4B8A05, %f28;
	mov.f32 	%f30, 0f41549694;
	add.rn.f32 	%f31, %f30, %f29;
	mul.rn.f32 	%f32, %f31, %f1;
	cvt.rni.f32.f32 	%f33, %f32;
	sub.f32 	%f34, %f32, %f33;
	neg.f32 	%f35, %f32;
	fma.rn.f32 	%f36, %f31, %f1, %f35;
	mov.f32 	%f37, 0fC1549694;
	add.rn.f32 	%f38, %f31, %f37;
	neg.f32 	%f39, %f38;
	add.rn.f32 	%f40, %f29, %f39;
	fma.rn.f32 	%f41, %f40, %f1, %f36;
	add.f32 	%f42, %f34, %f41;
	setp.gt.f32 	%p5, %f33, 0f00000000;
	selp.b32 	%r44, 0, -2097152000, %p5;
	abs.f32 	%f43, %f1;
	setp.num.f32 	%p6, %f43, %f43;
	setp.lt.f32 	%p7, %f32, 0f00000000;
	selp.f32 	%f44, 0f00000000, 0f7F800000, %p7;
	abs.f32 	%f45, %f32;
	setp.gt.f32 	%p8, %f45, 0f43180000;
	cvt.rzi.s32.f32 	%r45, %f33;
	shl.b32 	%r46, %r45, 23;
	sub.s32 	%r47, %r46, %r44;
	mov.b32 	%f46, %r47;
	add.s32 	%r48, %r44, 2130706432;
	mov.b32 	%f47, %r48;
	fma.rn.f32 	%f48, %f42, 0f391FCB8E, 0f3AAF85ED;
	fma.rn.f32 	%f49, %f48, %f42, 0f3C1D9856;
	fma.rn.f32 	%f50, %f49, %f42, 0f3D6357BB;
	fma.rn.f32 	%f51, %f50, %f42, 0f3E75FDEC;
	fma.rn.f32 	%f52, %f51, %f42, 0f3F317218;
	fma.rn.f32 	%f53, %f52, %f42, 0f3F800000;
	mul.f32 	%f54, %f53, %f47;
	mul.f32 	%f55, %f54, %f46;
	selp.f32 	%f107, %f44, %f55, %p8;
	@%p6 bra 	$L__BB2_4;
	mov.f32 	%f56, 0f461C4000;
	add.rn.f32 	%f107, %f56, %f1;
$L__BB2_4:
	rcp.rn.f32 	%f57, %f107;
	cvt.rn.f32.s32 	%f58, %r32;
	mul.f32 	%f5, %f57, %f58;
	mul.f32 	%f59, %f5, 0f3F22F983;
	cvt.rni.s32.f32 	%r99, %f59;
	cvt.rn.f32.s32 	%f60, %r99;
	fma.rn.f32 	%f61, %f60, 0fBFC90FDA, %f5;
	fma.rn.f32 	%f62, %f60, 0fB3A22168, %f61;
	fma.rn.f32 	%f109, %f60, 0fA7C234C5, %f62;
	abs.f32 	%f7, %f5;
	setp.ltu.f32 	%p9, %f7, 0f47CE4780;
	mov.u32 	%r95, %r99;
	mov.f32 	%f108, %f109;
	@%p9 bra 	$L__BB2_12;
	setp.neu.f32 	%p10, %f7, 0f7F800000;
	@%p10 bra 	$L__BB2_7;
	mov.f32 	%f65, 0f00000000;
	mul.rn.f32 	%f108, %f5, %f65;
	mov.b32 	%r95, 0;
	bra.uni 	$L__BB2_12;
$L__BB2_7:
	mov.b32 	%r5, %f5;
	shl.b32 	%r50, %r5, 8;
	or.b32  	%r6, %r50, -2147483648;
	mov.b64 	%rd43, 0;
	mov.b32 	%r92, 0;
	mov.u64 	%rd41, __cudart_i2opi_f;
	mov.u64 	%rd42, %rd1;
$L__BB2_8:
	.pragma "nounroll";
	ld.global.nc.u32 	%r51, [%rd41];
	mad.wide.u32 	%rd21, %r51, %r6, %rd43;
	shr.u64 	%rd43, %rd21, 32;
	st.local.u32 	[%rd42], %rd21;
	add.s32 	%r92, %r92, 1;
	add.s64 	%rd42, %rd42, 4;
	add.s64 	%rd41, %rd41, 4;
	setp.ne.s32 	%p11, %r92, 6;
	@%p11 bra 	$L__BB2_8;
	shr.u32 	%r52, %r5, 23;
	st.local.u32 	[%rd1+24], %rd43;
	and.b32  	%r9, %r52, 31;
	and.b32  	%r53, %r52, 224;
	add.s32 	%r54, %r53, -128;
	shr.u32 	%r55, %r54, 5;
	mul.wide.u32 	%rd22, %r55, 4;
	sub.s64 	%rd8, %rd1, %rd22;
	ld.local.u32 	%r93, [%rd8+24];
	ld.local.u32 	%r94, [%rd8+20];
	setp.eq.s32 	%p12, %r9, 0;
	@%p12 bra 	$L__BB2_11;
	shf.l.wrap.b32 	%r93, %r94, %r93, %r9;
	ld.local.u32 	%r56, [%rd8+16];
	shf.l.wrap.b32 	%r94, %r56, %r94, %r9;
$L__BB2_11:
	shr.u32 	%r57, %r93, 30;
	shf.l.wrap.b32 	%r58, %r94, %r93, 2;
	shl.b32 	%r59, %r94, 2;
	shr.u32 	%r60, %r58, 31;
	add.s32 	%r61, %r60, %r57;
	neg.s32 	%r62, %r61;
	setp.lt.s32 	%p13, %r5, 0;
	selp.b32 	%r95, %r62, %r61, %p13;
	xor.b32  	%r63, %r58, %r5;
	shr.s32 	%r64, %r58, 31;
	xor.b32  	%r65, %r64, %r58;
	xor.b32  	%r66, %r64, %r59;
	cvt.u64.u32 	%rd23, %r65;
	shl.b64 	%rd24, %rd23, 32;
	cvt.u64.u32 	%rd25, %r66;
	or.b64  	%rd26, %rd24, %rd25;
	cvt.rn.f64.s64 	%fd1, %rd26;
	mul.f64 	%fd2, %fd1, 0d3BF921FB54442D19;
	cvt.rn.f32.f64 	%f63, %fd2;
	neg.f32 	%f64, %f63;
	setp.lt.s32 	%p14, %r63, 0;
	selp.f32 	%f108, %f64, %f63, %p14;
$L__BB2_12:
	setp.ltu.f32 	%p15, %f7, 0f47CE4780;
	add.s32 	%r68, %r95, 1;
	mul.rn.f32 	%f66, %f108, %f108;
	and.b32  	%r69, %r95, 1;
	setp.eq.b32 	%p16, %r69, 1;
	selp.f32 	%f67, %f108, 0f3F800000, %p16;
	fma.rn.f32 	%f68, %f66, %f67, 0f00000000;
	fma.rn.f32 	%f69, %f66, 0f37CBAC00, 0fBAB607ED;
	selp.f32 	%f70, 0fB94D4153, %f69, %p16;
	selp.f32 	%f71, 0f3C0885E4, 0f3D2AAABB, %p16;
	fma.rn.f32 	%f72, %f70, %f66, %f71;
	selp.f32 	%f73, 0fBE2AAAA8, 0fBEFFFFFF, %p16;
	fma.rn.f32 	%f74, %f72, %f66, %f73;
	fma.rn.f32 	%f75, %f74, %f68, %f67;
	and.b32  	%r70, %r68, 2;
	setp.eq.s32 	%p17, %r70, 0;
	mov.f32 	%f76, 0f00000000;
	sub.f32 	%f77, %f76, %f75;
	selp.f32 	%f11, %f75, %f77, %p17;
	@%p15 bra 	$L__BB2_20;
	setp.neu.f32 	%p18, %f7, 0f7F800000;
	@%p18 bra 	$L__BB2_15;
	mov.f32 	%f80, 0f00000000;
	mul.rn.f32 	%f109, %f5, %f80;
	mov.b32 	%r99, 0;
	bra.uni 	$L__BB2_20;
$L__BB2_15:
	mov.b32 	%r18, %f5;
	shl.b32 	%r72, %r18, 8;
	or.b32  	%r19, %r72, -2147483648;
	mov.b64 	%rd46, 0;
	mov.b32 	%r96, 0;
	mov.u64 	%rd44, __cudart_i2opi_f;
	mov.u64 	%rd45, %rd1;
$L__BB2_16:
	.pragma "nounroll";
	ld.global.nc.u32 	%r73, [%rd44];
	mad.wide.u32 	%rd29, %r73, %r19, %rd46;
	shr.u64 	%rd46, %rd29, 32;
	st.local.u32 	[%rd45], %rd29;
	add.s32 	%r96, %r96, 1;
	add.s64 	%rd45, %rd45, 4;
	add.s64 	%rd44, %rd44, 4;
	setp.ne.s32 	%p19, %r96, 6;
	@%p19 bra 	$L__BB2_16;
	shr.u32 	%r74, %r18, 23;
	st.local.u32 	[%rd1+24], %rd46;
	and.b32  	%r22, %r74, 31;
	and.b32  	%r75, %r74, 224;
	add.s32 	%r76, %r75, -128;
	shr.u32 	%r77, %r76, 5;
	mul.wide.u32 	%rd30, %r77, 4;
	sub.s64 	%rd15, %rd1, %rd30;
	ld.local.u32 	%r97, [%rd15+24];
	ld.local.u32 	%r98, [%rd15+20];
	setp.eq.s32 	%p20, %r22, 0;
	@%p20 bra 	$L__BB2_19;
	shf.l.wrap.b32 	%r97, %r98, %r97, %r22;
	ld.local.u32 	%r78, [%rd15+16];
	shf.l.wrap.b32 	%r98, %r78, %r98, %r22;
$L__BB2_19:
	shr.u32 	%r79, %r97, 30;
	shf.l.wrap.b32 	%r80, %r98, %r97, 2;
	shl.b32 	%r81, %r98, 2;
	shr.u32 	%r82, %r80, 31;
	add.s32 	%r83, %r82, %r79;
	neg.s32 	%r84, %r83;
	setp.lt.s32 	%p21, %r18, 0;
	selp.b32 	%r99, %r84, %r83, %p21;
	xor.b32  	%r85, %r80, %r18;
	shr.s32 	%r86, %r80, 31;
	xor.b32  	%r87, %r86, %r80;
	xor.b32  	%r88, %r86, %r81;
	cvt.u64.u32 	%rd31, %r87;
	shl.b64 	%rd32, %rd31, 32;
	cvt.u64.u32 	%rd33, %r88;
	or.b64  	%rd34, %rd32, %rd33;
	cvt.rn.f64.s64 	%fd3, %rd34;
	mul.f64 	%fd4, %fd3, 0d3BF921FB54442D19;
	cvt.rn.f32.f64 	%f78, %fd4;
	neg.f32 	%f79, %f78;
	setp.lt.s32 	%p22, %r85, 0;
	selp.f32 	%f109, %f79, %f78, %p22;
$L__BB2_20:
	mul.rn.f32 	%f81, %f109, %f109;
	and.b32  	%r90, %r99, 1;
	setp.eq.b32 	%p23, %r90, 1;
	selp.f32 	%f82, 0f3F800000, %f109, %p23;
	fma.rn.f32 	%f83, %f81, %f82, 0f00000000;
	fma.rn.f32 	%f84, %f81, 0f37CBAC00, 0fBAB607ED;
	selp.f32 	%f85, %f84, 0fB94D4153, %p23;
	selp.f32 	%f86, 0f3D2AAABB, 0f3C0885E4, %p23;
	fma.rn.f32 	%f87, %f85, %f81, %f86;
	selp.f32 	%f88, 0fBEFFFFFF, 0fBE2AAAA8, %p23;
	fma.rn.f32 	%f89, %f87, %f81, %f88;
	fma.rn.f32 	%f90, %f89, %f83, %f82;
	and.b32  	%r91, %r99, 2;
	setp.eq.s32 	%p24, %r91, 0;
	mov.f32 	%f91, 0f00000000;
	sub.f32 	%f92, %f91, %f90;
	selp.f32 	%f15, %f90, %f92, %p24;
	add.s32 	%r31, %r3, %r2;
	cvta.to.global.u64 	%rd35, %rd16;
	mul.wide.s32 	%rd36, %r31, 4;
	add.s64 	%rd37, %rd35, %rd36;
	ld.global.f32 	%f93, [%rd37];
	ld.global.f32 	%f94, [%rd37+4];
	mul.f32 	%f95, %f11, %f93;
	mul.f32 	%f96, %f94, %f15;
	sub.f32 	%f97, %f95, %f96;
	st.global.f32 	[%rd37], %f97;
	mul.f32 	%f98, %f93, %f15;
	fma.rn.f32 	%f99, %f11, %f94, %f98;
	st.global.f32 	[%rd37+4], %f99;
	setp.ge.s32 	%p25, %r2, %r34;
	setp.eq.s64 	%p26, %rd17, 0;
	or.pred  	%p27, %p26, %p25;
	@%p27 bra 	$L__BB2_22;
	cvta.to.global.u64 	%rd38, %rd17;
	add.s64 	%rd40, %rd38, %rd36;
	ld.global.f32 	%f100, [%rd40];
	ld.global.f32 	%f101, [%rd40+4];
	mul.f32 	%f102, %f11, %f100;
	mul.f32 	%f103, %f15, %f101;
	sub.f32 	%f104, %f102, %f103;
	st.global.f32 	[%rd40], %f104;
	mul.f32 	%f105, %f11, %f101;
	fma.rn.f32 	%f106, %f15, %f100, %f105;
	st.global.f32 	[%rd40+4], %f106;
$L__BB2_22:
	ret;

}
	// .globl	_Z17attn_score_kernelPfPKfS1_iiiiiii
.visible .entry _Z17attn_score_kernelPfPKfS1_iiiiiii(
	.param .u64 .ptr .align 1 _Z17attn_score_kernelPfPKfS1_iiiiiii_param_0,
	.param .u64 .ptr .align 1 _Z17attn_score_kernelPfPKfS1_iiiiiii_param_1,
	.param .u64 .ptr .align 1 _Z17attn_score_kernelPfPKfS1_iiiiiii_param_2,
	.param .u32 _Z17attn_score_kernelPfPKfS1_iiiiiii_param_3,
	.param .u32 _Z17attn_score_kernelPfPKfS1_iiiiiii_param_4,
	.param .u32 _Z17attn_score_kernelPfPKfS1_iiiiiii_param_5,
	.param .u32 _Z17attn_score_kernelPfPKfS1_iiiiiii_param_6,
	.param .u32 _Z17attn_score_kernelPfPKfS1_iiiiiii_param_7,
	.param .u32 _Z17attn_score_kernelPfPKfS1_iiiiiii_param_8,
	.param .u32 _Z17attn_score_kernelPfPKfS1_iiiiiii_param_9
)
{
	.reg .pred 	%p<9>;
	.reg .b32 	%r<25>;
	.reg .b32 	%f<14>;
	.reg .b64 	%rd<22>;
	// demoted variable
	.shared .align 4 .b8 _ZZ17attn_score_kernelPfPKfS1_iiiiiiiE7partsum[1024];
	ld.param.u64 	%rd1, [_Z17attn_score_kernelPfPKfS1_iiiiiii_param_0];
	ld.param.u64 	%rd2, [_Z17attn_score_kernelPfPKfS1_iiiiiii_param_1];
	ld.param.u64 	%rd3, [_Z17attn_score_kernelPfPKfS1_iiiiiii_param_2];
	ld.param.u32 	%r14, [_Z17attn_score_kernelPfPKfS1_iiiiiii_param_3];
	ld.param.u32 	%r9, [_Z17attn_score_kernelPfPKfS1_iiiiiii_param_4];
	ld.param.u32 	%r10, [_Z17attn_score_kernelPfPKfS1_iiiiiii_param_5];
	ld.param.u32 	%r11, [_Z17attn_score_kernelPfPKfS1_iiiiiii_param_6];
	ld.param.u32 	%r15, [_Z17attn_score_kernelPfPKfS1_iiiiiii_param_7];
	ld.param.u32 	%r12, [_Z17attn_score_kernelPfPKfS1_iiiiiii_param_8];
	ld.param.u32 	%r13, [_Z17attn_score_kernelPfPKfS1_iiiiiii_param_9];
	mov.u32 	%r1, %ctaid.x;
	mov.u32 	%r2, %ctaid.y;
	mov.u32 	%r3, %tid.x;
	setp.ge.s32 	%p1, %r1, %r14;
	setp.gt.s32 	%p2, %r2, %r15;
	or.pred  	%p3, %p1, %p2;
	@%p3 bra 	$L__BB3_9;
	div.s32 	%r4, %r1, %r13;
	setp.ge.s32 	%p4, %r3, %r10;
	mov.f32 	%f13, 0f00000000;
	@%p4 bra 	$L__BB3_3;
	mul.lo.s32 	%r16, %r4, %r10;
	cvt.s64.s32 	%rd4, %r16;
	mul.lo.s32 	%r17, %r11, %r2;
	cvt.s64.s32 	%rd5, %r17;
	cvt.s64.s32 	%rd6, %r12;
	mul.lo.s32 	%r18, %r10, %r1;
	cvt.s64.s32 	%rd7, %r18;
	cvt.u64.u32 	%rd8, %r3;
	add.s64 	%rd9, %rd7, %rd8;
	cvta.to.global.u64 	%rd10, %rd2;
	shl.b64 	%rd11, %rd9, 2;
	add.s64 	%rd12, %rd10, %rd11;
	ld.global.f32 	%f4, [%rd12];
	add.s64 	%rd13, %rd5, %rd8;
	add.s64 	%rd14, %rd13, %rd6;
	add.s64 	%rd15, %rd14, %rd4;
	cvta.to.global.u64 	%rd16, %rd3;
	shl.b64 	%rd17, %rd15, 2;
	add.s64 	%rd18, %rd16, %rd17;
	ld.global.f32 	%f5, [%rd18];
	mul.f32 	%f13, %f4, %f5;
$L__BB3_3:
	shl.b32 	%r19, %r3, 2;
	mov.u32 	%r20, _ZZ17attn_score_kernelPfPKfS1_iiiiiiiE7partsum;
	add.s32 	%r5, %r20, %r19;
	st.shared.f32 	[%r5], %f13;
	bar.sync 	0;
	mov.u32 	%r24, %ntid.x;
	setp.lt.u32 	%p5, %r24, 2;
	@%p5 bra 	$L__BB3_7;
$L__BB3_4:
	shr.u32 	%r8, %r24, 1;
	setp.ge.u32 	%p6, %r3, %r8;
	@%p6 bra 	$L__BB3_6;
	shl.b32 	%r21, %r8, 2;
	add.s32 	%r22, %r5, %r21;
	ld.shared.f32 	%f6, [%r22];
	ld.shared.f32 	%f7, [%r5];
	add.f32 	%f8, %f6, %f7;
	st.shared.f32 	[%r5], %f8;
$L__BB3_6:
	bar.sync 	0;
	setp.gt.u32 	%p7, %r24, 3;
	mov.u32 	%r24, %r8;
	@%p7 bra 	$L__BB3_4;
$L__BB3_7:
	setp.ne.s32 	%p8, %r3, 0;
	@%p8 bra 	$L__BB3_9;
	ld.shared.f32 	%f9, [_ZZ17attn_score_kernelPfPKfS1_iiiiiiiE7partsum];
	cvt.rn.f32.s32 	%f10, %r10;
	sqrt.rn.f32 	%f11, %f10;
	div.rn.f32 	%f12, %f9, %f11;
	mad.lo.s32 	%r23, %r9, %r1, %r2;
	cvta.to.global.u64 	%rd19, %rd1;
	mul.wide.s32 	%rd20, %r23, 4;
	add.s64 	%rd21, %rd19, %rd20;
	st.global.f32 	[%rd21], %f12;
$L__BB3_9:
	ret;

}
	// .globl	_Z14softmax_kernelPfi
.visible .entry _Z14softmax_kernelPfi(
	.param .u64 .ptr .align 1 _Z14softmax_kernelPfi_param_0,
	.param .u32 _Z14softmax_kernelPfi_param_1
)
{
	.reg .pred 	%p<16>;
	.reg .b32 	%r<23>;
	.reg .b32 	%f<32>;
	.reg .b64 	%rd<5>;

	ld.param.u64 	%rd2, [_Z14softmax_kernelPfi_param_0];
	ld.param.u32 	%r8, [_Z14softmax_kernelPfi_param_1];
	cvta.to.global.u64 	%rd3, %rd2;
	mov.u32 	%r1, %tid.x;
	setp.ge.s32 	%p1, %r1, %r8;
	mul.wide.u32 	%rd4, %r1, 4;
	add.s64 	%rd1, %rd3, %rd4;
	mov.f32 	%f30, 0fFF800000;
	@%p1 bra 	$L__BB4_2;
	ld.global.f32 	%f30, [%rd1];
$L__BB4_2:
	shl.b32 	%r9, %r1, 2;
	mov.u32 	%r10, smem;
	add.s32 	%r2, %r10, %r9;
	st.shared.f32 	[%r2], %f30;
	bar.sync 	0;
	mov.u32 	%r22, %ntid.x;
	setp.lt.u32 	%p2, %r22, 2;
	@%p2 bra 	$L__BB4_7;
	mov.u32 	%r21, %r22;
$L__BB4_4:
	shr.u32 	%r5, %r21, 1;
	setp.ge.u32 	%p3, %r1, %r5;
	add.s32 	%r12, %r5, %r1;
	setp.ge.s32 	%p4, %r12, %r8;
	or.pred  	%p5, %p3, %p4;
	@%p5 bra 	$L__BB4_6;
	ld.shared.f32 	%f8, [%r2];
	shl.b32 	%r13, %r5, 2;
	add.s32 	%r14, %r2, %r13;
	ld.shared.f32 	%f9, [%r14];
	max.f32 	%f10, %f8, %f9;
	st.shared.f32 	[%r2], %f10;
$L__BB4_6:
	bar.sync 	0;
	setp.gt.u32 	%p6, %r21, 3;
	mov.u32 	%r21, %r5;
	@%p6 bra 	$L__BB4_4;
$L__BB4_7:
	setp.ge.s32 	%p7, %r1, %r8;
	ld.shared.f32 	%f3, [smem];
	bar.sync 	0;
	mov.f32 	%f31, 0f00000000;
	@%p7 bra 	$L__BB4_9;
	ld.global.f32 	%f12, [%rd1];
	sub.f32 	%f13, %f12, %f3;
	fma.rn.f32 	%f14, %f13, 0f3BBB989D, 0f3F000000;
	cvt.sat.f32.f32 	%f15, %f14;
	mov.f32 	%f16, 0f4B400001;
	mov.f32 	%f17, 0f437C0000;
	fma.rm.f32 	%f18, %f15, %f17, %f16;
	add.f32 	%f19, %f18, 0fCB40007F;
	neg.f32 	%f20, %f19;
	fma.rn.f32 	%f21, %f13, 0f3FB8AA3B, %f20;
	fma.rn.f32 	%f22, %f13, 0f32A57060, %f21;
	mov.b32 	%r15, %f18;
	shl.b32 	%r16, %r15, 23;
	mov.b32 	%f23, %r16;
	ex2.approx.ftz.f32 	%f24, %f22;
	mul.f32 	%f31, %f24, %f23;
$L__BB4_9:
	setp.lt.u32 	%p8, %r22, 2;
	st.shared.f32 	[%r2], %f31;
	bar.sync 	0;
	@%p8 bra 	$L__BB4_13;
$L__BB4_10:
	shr.u32 	%r7, %r22, 1;
	setp.ge.u32 	%p9, %r1, %r7;
	add.s32 	%r18, %r7, %r1;
	setp.ge.s32 	%p10, %r18, %r8;
	or.pred  	%p11, %p9, %p10;
	@%p11 bra 	$L__BB4_12;
	shl.b32 	%r19, %r7, 2;
	add.s32 	%r20, %r2, %r19;
	ld.shared.f32 	%f25, [%r20];
	ld.shared.f32 	%f26, [%r2];
	add.f32 	%f27, %f25, %f26;
	st.shared.f32 	[%r2], %f27;
$L__BB4_12:
	bar.sync 	0;
	setp.gt.u32 	%p12, %r22, 3;
	mov.u32 	%r22, %r7;
	@%p12 bra 	$L__BB4_10;
$L__BB4_13:
	setp.ge.s32 	%p13, %r1, %r8;
	ld.shared.f32 	%f28, [smem];
	bar.sync 	0;
	setp.leu.f32 	%p14, %f28, 0f00000000;
	or.pred  	%p15, %p13, %p14;
	@%p15 bra 	$L__BB4_15;
	div.rn.f32 	%f29, %f31, %f28;
	st.global.f32 	[%rd1], %f29;
$L__BB4_15:
	ret;

}
	// .globl	_Z19residual_add_kernelPfPKfi
.visible .entry _Z19residual_add_kernelPfPKfi(
	.param .u64 .ptr .align 1 _Z19residual_add_kernelPfPKfi_param_0,
	.param .u64 .ptr .align 1 _Z19residual_add_kernelPfPKfi_param_1,
	.param .u32 _Z19residual_add_kernelPfPKfi_param_2
)
{
	.reg .pred 	%p<2>;
	.reg .b32 	%r<6>;
	.reg .b32 	%f<4>;
	.reg .b64 	%rd<8>;

	ld.param.u64 	%rd1, [_Z19residual_add_kernelPfPKfi_param_0];
	ld.param.u64 	%rd2, [_Z19residual_add_kernelPfPKfi_param_1];
	ld.param.u32 	%r2, [_Z19residual_add_kernelPfPKfi_param_2];
	mov.u32 	%r3, %ctaid.x;
	mov.u32 	%r4, %ntid.x;
	mov.u32 	%r5, %tid.x;
	mad.lo.s32 	%r1, %r3, %r4, %r5;
	setp.ge.s32 	%p1, %r1, %r2;
	@%p1 bra 	$L__BB5_2;
	cvta.to.global.u64 	%rd3, %rd2;
	cvta.to.global.u64 	%rd4, %rd1;
	mul.wide.s32 	%rd5, %r1, 4;
	add.s64 	%rd6, %rd3, %rd5;
	ld.global.f32 	%f1, [%rd6];
	add.s64 	%rd7, %rd4, %rd5;
	ld.global.f32 	%f2, [%rd7];
	add.f32 	%f3, %f1, %f2;
	st.global.f32 	[%rd7], %f3;
$L__BB5_2:
	ret;

}
	// .globl	_Z13swiglu_kernelPfPKfS1_i
.visible .entry _Z13swiglu_kernelPfPKfS1_i(
	.param .u64 .ptr .align 1 _Z13swiglu_kernelPfPKfS1_i_param_0,
	.param .u64 .ptr .align 1 _Z13swiglu_kernelPfPKfS1_i_param_1,
	.param .u64 .ptr .align 1 _Z13swiglu_kernelPfPKfS1_i_param_2,
	.param .u32 _Z13swiglu_kernelPfPKfS1_i_param_3
)
{
	.reg .pred 	%p<2>;
	.reg .b32 	%r<8>;
	.reg .b32 	%f<17>;
	.reg .b64 	%rd<11>;

	ld.param.u64 	%rd1, [_Z13swiglu_kernelPfPKfS1_i_param_0];
	ld.param.u64 	%rd2, [_Z13swiglu_kernelPfPKfS1_i_param_1];
	ld.param.u64 	%rd3, [_Z13swiglu_kernelPfPKfS1_i_param_2];
	ld.param.u32 	%r2, [_Z13swiglu_kernelPfPKfS1_i_param_3];
	mov.u32 	%r3, %ctaid.x;
	mov.u32 	%r4, %ntid.x;
	mov.u32 	%r5, %tid.x;
	mad.lo.s32 	%r1, %r3, %r4, %r5;
	setp.ge.s32 	%p1, %r1, %r2;
	@%p1 bra 	$L__BB6_2;
	cvta.to.global.u64 	%rd4, %rd2;
	cvta.to.global.u64 	%rd5, %rd3;
	cvta.to.global.u64 	%rd6, %rd1;
	mul.wide.s32 	%rd7, %r1, 4;
	add.s64 	%rd8, %rd4, %rd7;
	ld.global.f32 	%f1, [%rd8];
	fma.rn.f32 	%f2, %f1, 0fBBBB989D, 0f3F000000;
	cvt.sat.f32.f32 	%f3, %f2;
	mov.f32 	%f4, 0f4B400001;
	mov.f32 	%f5, 0f437C0000;
	fma.rm.f32 	%f6, %f3, %f5, %f4;
	add.f32 	%f7, %f6, 0fCB40007F;
	neg.f32 	%f8, %f7;
	fma.rn.f32 	%f9, %f1, 0fBFB8AA3B, %f8;
	fma.rn.f32 	%f10, %f1, 0fB2A57060, %f9;
	mov.b32 	%r6, %f6;
	shl.b32 	%r7, %r6, 23;
	mov.b32 	%f11, %r7;
	ex2.approx.ftz.f32 	%f12, %f10;
	fma.rn.f32 	%f13, %f12, %f11, 0f3F800000;
	div.rn.f32 	%f14, %f1, %f13;
	add.s64 	%rd9, %rd5, %rd7;
	ld.global.f32 	%f15, [%rd9];
	mul.f32 	%f16, %f15, %f14;
	add.s64 	%rd10, %rd6, %rd7;
	st.global.f32 	[%rd10], %f16;
$L__BB6_2:
	ret;

}
	// .globl	_Z19weighted_sum_kernelPfPKfS1_iiiiii
.visible .entry _Z19weighted_sum_kernelPfPKfS1_iiiiii(
	.param .u64 .ptr .align 1 _Z19weighted_sum_kernelPfPKfS1_iiiiii_param_0,
	.param .u64 .ptr .align 1 _Z19weighted_sum_kernelPfPKfS1_iiiiii_param_1,
	.param .u64 .ptr .align 1 _Z19weighted_sum_kernelPfPKfS1_iiiiii_param_2,
	.param .u32 _Z19weighted_sum_kernelPfPKfS1_iiiiii_param_3,
	.param .u32 _Z19weighted_sum_kernelPfPKfS1_iiiiii_param_4,
	.param .u32 _Z19weighted_sum_kernelPfPKfS1_iiiiii_param_5,
	.param .u32 _Z19weighted_sum_kernelPfPKfS1_iiiiii_param_6,
	.param .u32 _Z19weighted_sum_kernelPfPKfS1_iiiiii_param_7,
	.param .u32 _Z19weighted_sum_kernelPfPKfS1_iiiiii_param_8
)
{
	.reg .pred 	%p<12>;
	.reg .b32 	%r<42>;
	.reg .b32 	%f<68>;
	.reg .b64 	%rd<53>;

	ld.param.u64 	%rd6, [_Z19weighted_sum_kernelPfPKfS1_iiiiii_param_0];
	ld.param.u64 	%rd7, [_Z19weighted_sum_kernelPfPKfS1_iiiiii_param_1];
	ld.param.u64 	%rd8, [_Z19weighted_sum_kernelPfPKfS1_iiiiii_param_2];
	ld.param.u32 	%r24, [_Z19weighted_sum_kernelPfPKfS1_iiiiii_param_3];
	ld.param.u32 	%r19, [_Z19weighted_sum_kernelPfPKfS1_iiiiii_param_4];
	ld.param.u32 	%r20, [_Z19weighted_sum_kernelPfPKfS1_iiiiii_param_5];
	ld.param.u32 	%r21, [_Z19weighted_sum_kernelPfPKfS1_iiiiii_param_6];
	ld.param.u32 	%r22, [_Z19weighted_sum_kernelPfPKfS1_iiiiii_param_7];
	ld.param.u32 	%r23, [_Z19weighted_sum_kernelPfPKfS1_iiiiii_param_8];
	cvta.to.global.u64 	%rd1, %rd8;
	cvta.to.global.u64 	%rd2, %rd7;
	mov.u32 	%r1, %ctaid.x;
	mov.u32 	%r2, %tid.x;
	setp.ge.s32 	%p1, %r1, %r24;
	setp.ge.s32 	%p2, %r2, %r19;
	or.pred  	%p3, %p1, %p2;
	@%p3 bra 	$L__BB7_14;
	setp.lt.s32 	%p4, %r21, 0;
	mov.f32 	%f67, 0f00000000;
	@%p4 bra 	$L__BB7_13;
	add.s32 	%r3, %r21, 1;
	mad.lo.s32 	%r4, %r1, %r21, %r1;
	div.s32 	%r26, %r1, %r22;
	add.s32 	%r27, %r23, %r2;
	mad.lo.s32 	%r5, %r26, %r19, %r27;
	and.b32  	%r6, %r3, 7;
	setp.lt.u32 	%p5, %r21, 7;
	mov.f32 	%f67, 0f00000000;
	mov.b32 	%r40, 0;
	@%p5 bra 	$L__BB7_5;
	and.b32  	%r40, %r3, -8;
	neg.s32 	%r38, %r40;
	shl.b32 	%r9, %r20, 3;
	mul.wide.u32 	%rd9, %r4, 4;
	add.s64 	%rd10, %rd9, %rd2;
	add.s64 	%rd52, %rd10, 16;
	mov.f32 	%f67, 0f00000000;
	mul.wide.s32 	%rd13, %r20, 4;
	mov.u32 	%r37, %r5;
$L__BB7_4:
	.pragma "nounroll";
	ld.global.f32 	%f17, [%rd52+-16];
	mul.wide.s32 	%rd11, %r37, 4;
	add.s64 	%rd12, %rd1, %rd11;
	ld.global.f32 	%f18, [%rd12];
	fma.rn.f32 	%f19, %f17, %f18, %f67;
	ld.global.f32 	%f20, [%rd52+-12];
	add.s64 	%rd14, %rd12, %rd13;
	ld.global.f32 	%f21, [%rd14];
	fma.rn.f32 	%f22, %f20, %f21, %f19;
	ld.global.f32 	%f23, [%rd52+-8];
	add.s64 	%rd15, %rd14, %rd13;
	ld.global.f32 	%f24, [%rd15];
	fma.rn.f32 	%f25, %f23, %f24, %f22;
	ld.global.f32 	%f26, [%rd52+-4];
	add.s64 	%rd16, %rd15, %rd13;
	ld.global.f32 	%f27, [%rd16];
	fma.rn.f32 	%f28, %f26, %f27, %f25;
	ld.global.f32 	%f29, [%rd52];
	add.s64 	%rd17, %rd16, %rd13;
	ld.global.f32 	%f30, [%rd17];
	fma.rn.f32 	%f31, %f29, %f30, %f28;
	ld.global.f32 	%f32, [%rd52+4];
	add.s64 	%rd18, %rd17, %rd13;
	ld.global.f32 	%f33, [%rd18];
	fma.rn.f32 	%f34, %f32, %f33, %f31;
	ld.global.f32 	%f35, [%rd52+8];
	add.s64 	%rd19, %rd18, %rd13;
	ld.global.f32 	%f36, [%rd19];
	fma.rn.f32 	%f37, %f35, %f36, %f34;
	ld.global.f32 	%f38, [%rd52+12];
	add.s64 	%rd20, %rd19, %rd13;
	ld.global.f32 	%f39, [%rd20];
	fma.rn.f32 	%f67, %f38, %f39, %f37;
	add.s32 	%r38, %r38, 8;
	add.s32 	%r37, %r37, %r9;
	add.s64 	%rd52, %rd52, 32;
	setp.ne.s32 	%p6, %r38, 0;
	@%p6 bra 	$L__BB7_4;
$L__BB7_5:
	setp.eq.s32 	%p7, %r6, 0;
	@%p7 bra 	$L__BB7_13;
	setp.lt.u32 	%p8, %r6, 4;
	@%p8 bra 	$L__BB7_8;
	add.s32 	%r28, %r40, %r4;
	mul.wide.u32 	%rd21, %r28, 4;
	add.s64 	%rd22, %rd2, %rd21;
	ld.global.f32 	%f41, [%rd22];
	mad.lo.s32 	%r29, %r40, %r20, %r5;
	mul.wide.s32 	%rd23, %r29, 4;
	add.s64 	%rd24, %rd1, %rd23;
	ld.global.f32 	%f42, [%rd24];
	fma.rn.f32 	%f43, %f41, %f42, %f67;
	cvt.u64.u32 	%rd25, %r4;
	cvt.u64.u32 	%rd26, %r40;
	add.s64 	%rd27, %rd26, %rd25;
	shl.b64 	%rd28, %rd27, 2;
	add.s64 	%rd29, %rd2, %rd28;
	ld.global.f32 	%f44, [%rd29+4];
	mul.wide.s32 	%rd30, %r20, 4;
	add.s64 	%rd31, %rd24, %rd30;
	ld.global.f32 	%f45, [%rd31];
	fma.rn.f32 	%f46, %f44, %f45, %f43;
	ld.global.f32 	%f47, [%rd29+8];
	add.s64 	%rd32, %rd31, %rd30;
	ld.global.f32 	%f48, [%rd32];
	fma.rn.f32 	%f49, %f47, %f48, %f46;
	ld.global.f32 	%f50, [%rd29+12];
	add.s64 	%rd33, %rd32, %rd30;
	ld.global.f32 	%f51, [%rd33];
	fma.rn.f32 	%f67, %f50, %f51, %f49;
	add.s32 	%r40, %r40, 4;
$L__BB7_8:
	and.b32  	%r30, %r3, 3;
	setp.eq.s32 	%p9, %r30, 0;
	@%p9 bra 	$L__BB7_13;
	setp.eq.s32 	%p10, %r30, 1;
	@%p10 bra 	$L__BB7_11;
	add.s32 	%r31, %r40, %r4;
	mul.wide.u32 	%rd34, %r31, 4;
	add.s64 	%rd35, %rd2, %rd34;
	ld.global.f32 	%f53, [%rd35];
	mad.lo.s32 	%r32, %r40, %r20, %r5;
	mul.wide.s32 	%rd36, %r32, 4;
	add.s64 	%rd37, %rd1, %rd36;
	ld.global.f32 	%f54, [%rd37];
	fma.rn.f32 	%f55, %f53, %f54, %f67;
	cvt.u64.u32 	%rd38, %r4;
	cvt.u64.u32 	%rd39, %r40;
	add.s64 	%rd40, %rd39, %rd38;
	shl.b64 	%rd41, %rd40, 2;
	add.s64 	%rd42, %rd2, %rd41;
	ld.global.f32 	%f56, [%rd42+4];
	mul.wide.s32 	%rd43, %r20, 4;
	add.s64 	%rd44, %rd37, %rd43;
	ld.global.f32 	%f57, [%rd44];
	fma.rn.f32 	%f67, %f56, %f57, %f55;
	add.s32 	%r40, %r40, 2;
$L__BB7_11:
	and.b32  	%r33, %r21, 1;
	setp.eq.b32 	%p11, %r33, 1;
	@%p11 bra 	$L__BB7_13;
	add.s32 	%r34, %r40, %r4;
	mul.wide.u32 	%rd45, %r34, 4;
	add.s64 	%rd46, %rd2, %rd45;
	ld.global.f32 	%f58, [%rd46];
	mad.lo.s32 	%r35, %r40, %r20, %r5;
	mul.wide.s32 	%rd47, %r35, 4;
	add.s64 	%rd48, %rd1, %rd47;
	ld.global.f32 	%f59, [%rd48];
	fma.rn.f32 	%f67, %f58, %f59, %f67;
$L__BB7_13:
	mad.lo.s32 	%r36, %r19, %r1, %r2;
	cvta.to.global.u64 	%rd49, %rd6;
	mul.wide.u32 	%rd50, %r36, 4;
	add.s64 	%rd51, %rd49, %rd50;
	st.global.f32 	[%rd51], %f67;
$L__BB7_14:
	ret;

}


// ===== COMPILED SASS (sm_100) =====

	.target	sm_100

	.elftype	@"ET_EXEC"


//--------------------- .note.nv.tkinfo           --------------------------
	.section	.note.nv.tkinfo,"",@"SHT_NOTE"
	.sectionflags	@"SHF_NOTE_NV_TKINFO"
	.tkinfo
        /*0018*/ 	.word	0x00000002
        /*0030*/ 	.string	""
        /*0030*/ 	.string	"ptxas"
        /*0030*/ 	.string	"Cuda compilation tools, release 13.0, V13.0.88"
        /*0030*/ 	.string	"Build cuda_13.0.r13.0/compiler.36424714_0"
        /*0030*/ 	.string	"-arch sm_100 -m 64 "



//--------------------- .note.nv.cuinfo           --------------------------
	.section	.note.nv.cuinfo,"",@"SHT_NOTE"
	.sectionflags	@"SHF_NOTE_NV_CUINFO"
        /*0018*/ 	.short	0x0002
        /*001a*/ 	.short	0x0064
        /*001c*/ 	.short	0x0082
	.zero		2


//--------------------- .nv.info                  --------------------------
	.section	.nv.info,"",@"SHT_CUDA_INFO"
	.align	4


	//----- nvinfo : EIATTR_REGCOUNT
	.align		4
        /*0000*/ 	.byte	0x04, 0x2f
        /*0002*/ 	.short	(.L_2 - .L_1)
	.align		4
.L_1:
        /*0004*/ 	.word	index@(_Z15rms_norm_kernelPfS_S_i)
        /*0008*/ 	.word	0x00000012


	//----- nvinfo : EIATTR_FRAME_SIZE
	.align		4
.L_2:
        /*000c*/ 	.byte	0x04, 0x11
        /*000e*/ 	.short	(.L_4 - .L_3)
	.align		4
.L_3:
        /*0010*/ 	.word	index@($__internal_8_$__cuda_sm3x_div_rn_noftz_f32_slowpath)
        /*0014*/ 	.word	0x00000000


	//----- nvinfo : EIATTR_FRAME_SIZE
	.align		4
.L_4:
        /*0018*/ 	.byte	0x04, 0x11
        /*001a*/ 	.short	(.L_6 - .L_5)
	.align		4
.L_5:
        /*001c*/ 	.word	index@($__internal_7_$__cuda_sm20_sqrt_rn_f32_slowpath)
        /*0020*/ 	.word	0x00000000


	//----- nvinfo : EIATTR_FRAME_SIZE
	.align		4
.L_6:
        /*0024*/ 	.byte	0x04, 0x11
        /*0026*/ 	.short	(.L_8 - .L_7)
	.align		4
.L_7:
        /*0028*/ 	.word	index@($__internal_6_$__cuda_sm20_rcp_rn_f32_slowpath)
        /*002c*/ 	.word	0x00000000


	//----- nvinfo : EIATTR_FRAME_SIZE
	.align		4
.L_8:
        /*0030*/ 	.byte	0x04, 0x11
        /*0032*/ 	.short	(.L_10 - .L_9)
	.align		4
.L_9:
        /*0034*/ 	.word	index@(_Z15rms_norm_kernelPfS_S_i)
        /*0038*/ 	.word	0x00000000


	//----- nvinfo : EIATTR_REGCOUNT
	.align		4
.L_10:
        /*003c*/ 	.byte	0x04, 0x2f
        /*003e*/ 	.short	(.L_12 - .L_11)
	.align		4
.L_11:
        /*0040*/ 	.word	index@(_Z13matmul_kernelPfPKfS1_ii)
        /*0044*/ 	.word	0x00000020


	//----- nvinfo : EIATTR_FRAME_SIZE
	.align		4
.L_12:
        /*0048*/ 	.byte	0x04, 0x11
        /*004a*/ 	.short	(.L_14 - .L_13)
	.align		4
.L_13:
        /*004c*/ 	.word	index@(_Z13matmul_kernelPfPKfS1_ii)
        /*0050*/ 	.word	0x00000000


	//----- nvinfo : EIATTR_REGCOUNT
	.align		4
.L_14:
        /*0054*/ 	.byte	0x04, 0x2f
        /*0056*/ 	.short	(.L_16 - .L_15)
	.align		4
.L_15:
        /*0058*/ 	.word	index@(_Z11rope_kernelPfS_iiii)
        /*005c*/ 	.word	0x00000014


	//----- nvinfo : EIATTR_FRAME_SIZE
	.align		4
.L_16:
        /*0060*/ 	.byte	0x04, 0x11
        /*0062*/ 	.short	(.L_18 - .L_17)
	.align		4
.L_17:
        /*0064*/ 	.word	index@($__internal_5_$__cuda_sm3x_div_rn_noftz_f32_slowpath)
        /*0068*/ 	.word	0x00000020


	//----- nvinfo : EIATTR_FRAME_SIZE
	.align		4
.L_18:
        /*006c*/ 	.byte	0x04, 0x11
        /*006e*/ 	.short	(.L_20 - .L_19)
	.align		4
.L_19:
        /*0070*/ 	.word	index@($__internal_4_$__cuda_sm20_rcp_rn_f32_slowpath)
        /*0074*/ 	.word	0x00000020


	//----- nvinfo : EIATTR_FRAME_SIZE
	.align		4
.L_20:
        /*0078*/ 	.byte	0x04, 0x11
        /*007a*/ 	.short	(.L_22 - .L_21)
	.align		4
.L_21:
        /*007c*/ 	.word	index@(_Z11rope_kernelPfS_iiii)
        /*0080*/ 	.word	0x00000020


	//----- nvinfo : EIATTR_REGCOUNT
	.align		4
.L_22:
        /*0084*/ 	.byte	0x04, 0x2f
        /*0086*/ 	.short	(.L_24 - .L_23)
	.align		4
.L_23:
        /*0088*/ 	.word	index@(_Z17attn_score_kernelPfPKfS1_iiiiiii)
        /*008c*/ 	.word	0x00000010


	//----- nvinfo : EIATTR_FRAME_SIZE
	.align		4
.L_24:
        /*0090*/ 	.byte	0x04, 0x11
        /*0092*/ 	.short	(.L_26 - .L_25)
	.align		4
.L_25:
        /*0094*/ 	.word	index@($__internal_3_$__cuda_sm3x_div_rn_noftz_f32_slowpath)
        /*0098*/ 	.word	0x00000000


	//----- nvinfo : EIATTR_FRAME_SIZE
	.align		4
.L_26:
        /*009c*/ 	.byte	0x04, 0x11
        /*009e*/ 	.short	(.L_28 - .L_27)
	.align		4
.L_27:
        /*00a0*/ 	.word	index@($__internal_2_$__cuda_sm20_sqrt_rn_f32_slowpath)
        /*00a4*/ 	.word	0x00000000


	//----- nvinfo : EIATTR_FRAME_SIZE
	.align		4
.L_28:
        /*00a8*/ 	.byte	0x04, 0x11
        /*00aa*/ 	.short	(.L_30 - .L_29)
	.align		4
.L_29:
        /*00ac*/ 	.word	index@(_Z17attn_score_kernelPfPKfS1_iiiiiii)
        /*00b0*/ 	.word	0x00000000


	//----- nvinfo : EIATTR_REGCOUNT
	.align		4
.L_30:
        /*00b4*/ 	.byte	0x04, 0x2f
        /*00b6*/ 	.short	(.L_32 - .L_31)
	.align		4
.L_31:
        /*00b8*/ 	.word	index@(_Z14softmax_kernelPfi)
        /*00bc*/ 	.word	0x00000010


	//----- nvinfo : EIATTR_FRAME_SIZE
	.align		4
.L_32:
        /*00c0*/ 	.byte	0x04, 0x11
        /*00c2*/ 	.short	(.L_34 - .L_33)
	.align		4
.L_33:
        /*00c4*/ 	.word	index@($__internal_1_$__cuda_sm3x_div_rn_noftz_f32_slowpath)
        /*00c8*/ 	.word	0x00000000


	//----- nvinfo : EIATTR_FRAME_SIZE
	.align		4
.L_34:
        /*00cc*/ 	.byte	0x04, 0x11
        /*00ce*/ 	.short	(.L_36 - .L_35)
	.align		4
.L_35:
        /*00d0*/ 	.word	index@(_Z14softmax_kernelPfi)
        /*00d4*/ 	.word	0x00000000


	//----- nvinfo : EIATTR_REGCOUNT
	.align		4
.L_36:
        /*00d8*/ 	.byte	0x04, 0x2f
        /*00da*/ 	.short	(.L_38 - .L_37)
	.align		4
.L_37:
        /*00dc*/ 	.word	index@(_Z19residual_add_kernelPfPKfi)
        /*00e0*/ 	.word	0x0000000a


	//----- nvinfo : EIATTR_FRAME_SIZE
	.align		4
.L_38:
        /*00e4*/ 	.byte	0x04, 0x11
        /*00e6*/ 	.short	(.L_40 - .L_39)
	.align		4
.L_39:
        /*00e8*/ 	.word	index@(_Z19residual_add_kernelPfPKfi)
        /*00ec*/ 	.word	0x00000000


	//----- nvinfo : EIATTR_REGCOUNT
	.align		4
.L_40:
        /*00f0*/ 	.byte	0x04, 0x2f
        /*00f2*/ 	.short	(.L_42 - .L_41)
	.align		4
.L_41:
        /*00f4*/ 	.word	index@(_Z13swiglu_kernelPfPKfS1_i)
        /*00f8*/ 	.word	0x00000010


	//----- nvinfo : EIATTR_FRAME_SIZE
	.align		4
.L_42:
        /*00fc*/ 	.byte	0x04, 0x11
        /*00fe*/ 	.short	(.L_44 - .L_43)
	.align		4
.L_43:
        /*0100*/ 	.word	index@($__internal_0_$__cuda_sm3x_div_rn_noftz_f32_slowpath)
        /*0104*/ 	.word	0x00000000


	//----- nvinfo : EIATTR_FRAME_SIZE
	.align		4
.L_44:
        /*0108*/ 	.byte	0x04, 0x11
        /*010a*/ 	.short	(.L_46 - .L_45)
	.align		4
.L_45:
        /*010c*/ 	.word	index@(_Z13swiglu_kernelPfPKfS1_i)
        /*0110*/ 	.word	0x00000000


	//----- nvinfo : EIATTR_REGCOUNT
	.align		4
.L_46:
        /*0114*/ 	.byte	0x04, 0x2f
        /*0116*/ 	.short	(.L_48 - .L_47)
	.align		4
.L_47:
        /*0118*/ 	.word	index@(_Z19weighted_sum_kernelPfPKfS1_iiiiii)
        /*011c*/ 	.word	0x00000020


	//----- nvinfo : EIATTR_FRAME_SIZE
	.align		4
.L_48:
        /*0120*/ 	.byte	0x04, 0x11
        /*0122*/ 	.short	(.L_50 - .L_49)
	.align		4
.L_49:
        /*0124*/ 	.word	index@(_Z19weighted_sum_kernelPfPKfS1_iiiiii)
        /*0128*/ 	.word	0x00000000


	//----- nvinfo : EIATTR_MIN_STACK_SIZE
	.align		4
.L_50:
        /*012c*/ 	.byte	0x04, 0x12
        /*012e*/ 	.short	(.L_52 - .L_51)
	.align		4
.L_51:
        /*0130*/ 	.word	index@(_Z19weighted_sum_kernelPfPKfS1_iiiiii)
        /*0134*/ 	.word	0x00000000


	//----- nvinfo : EIATTR_MIN_STACK_SIZE
	.align		4
.L_52:
        /*0138*/ 	.byte	0x04, 0x12
        /*013a*/ 	.short	(.L_54 - .L_53)
	.align		4
.L_53:
        /*013c*/ 	.word	index@(_Z13swiglu_kernelPfPKfS1_i)
        /*0140*/ 	.word	0x00000000


	//----- nvinfo : EIATTR_MIN_STACK_SIZE
	.align		4
.L_54:
        /*0144*/ 	.byte	0x04, 0x12
        /*0146*/ 	.short	(.L_56 - .L_55)
	.align		4
.L_55:
        /*0148*/ 	.word	index@(_Z19residual_add_kernelPfPKfi)
        /*014c*/ 	.word	0x00000000


	//----- nvinfo : EIATTR_MIN_STACK_SIZE
	.align		4
.L_56:
        /*0150*/ 	.byte	0x04, 0x12
        /*0152*/ 	.short	(.L_58 - .L_57)
	.align		4
.L_57:
        /*0154*/ 	.word	index@(_Z14softmax_kernelPfi)
        /*0158*/ 	.word	0x00000000


	//----- nvinfo : EIATTR_MIN_STACK_SIZE
	.align		4
.L_58:
        /*015c*/ 	.byte	0x04, 0x12
        /*015e*/ 	.short	(.L_60 - .L_59)
	.align		4
.L_59:
        /*0160*/ 	.word	index@(_Z17attn_score_kernelPfPKfS1_iiiiiii)
        /*0164*/ 	.word	0x00000000


	//----- nvinfo : EIATTR_MIN_STACK_SIZE
	.align		4
.L_60:
        /*0168*/ 	.byte	0x04, 0x12
        /*016a*/ 	.short	(.L_62 - .L_61)
	.align		4
.L_61:
        /*016c*/ 	.word	index@(_Z11rope_kernelPfS_iiii)
        /*0170*/ 	.word	0x00000020


	//----- nvinfo : EIATTR_MIN_STACK_SIZE
	.align		4
.L_62:
        /*0174*/ 	.byte	0x04, 0x12
        /*0176*/ 	.short	(.L_64 - .L_63)
	.align		4
.L_63:
        /*0178*/ 	.word	index@(_Z13matmul_kernelPfPKfS1_ii)
        /*017c*/ 	.word	0x00000000


	//----- nvinfo : EIATTR_MIN_STACK_SIZE
	.align		4
.L_64:
        /*0180*/ 	.byte	0x04, 0x12
        /*0182*/ 	.short	(.L_66 - .L_65)
	.align		4
.L_65:
        /*0184*/ 	.word	index@(_Z15rms_norm_kernelPfS_S_i)
        /*0188*/ 	.word	0x00000000
.L_66:


//--------------------- .nv.compat                --------------------------
	.section	.nv.compat,"",@"SHT_CUDA_COMPAT_INFO"
	.align	4
        /*0000*/ 	.byte	0x02, 0x09, 0x00, 0x00, 0x02, 0x02, 0x01, 0x00, 0x02, 0x05, 0x05, 0x00, 0x03, 0x07, 0x01, 0x01
        /*0010*/ 	.byte	0x02, 0x03, 0x00, 0x00, 0x02, 0x06, 0x01, 0x00, 0x04, 0x0b, 0x08, 0x00, 0x01, 0x00, 0x00, 0x00
        /*0020*/ 	.byte	0x00, 0x00, 0x00, 0x00


//--------------------- .nv.info._Z19weighted_sum_kernelPfPKfS1_iiiiii --------------------------
	.section	.nv.info._Z19weighted_sum_kernelPfPKfS1_iiiiii,"",@"SHT_CUDA_INFO"
	.sectionflags	@""
	.align	4


	//----- nvinfo : EIATTR_CUDA_API_VERSION
	.align		4
        /*0000*/ 	.byte	0x04, 0x37
        /*0002*/ 	.short	(.L_68 - .L_67)
.L_67:
        /*0004*/ 	.word	0x00000082


	//----- nvinfo : EIATTR_KPARAM_INFO
	.align		4
.L_68:
        /*0008*/ 	.byte	0x04, 0x17
        /*000a*/ 	.short	(.L_70 - .L_69)
.L_69:
        /*000c*/ 	.word	0x00000000
        /*0010*/ 	.short	0x0008
        /*0012*/ 	.short	0x002c
        /*0014*/ 	.byte	0x00, 0xf0, 0x11, 0x00


	//----- nvinfo : EIATTR_KPARAM_INFO
	.align		4
.L_70:
        /*0018*/ 	.byte	0x04, 0x17
        /*001a*/ 	.short	(.L_72 - .L_71)
.L_71:
        /*001c*/ 	.word	0x00000000
        /*0020*/ 	.short	0x0007
        /*0022*/ 	.short	0x0028
        /*0024*/ 	.byte	0x00, 0xf0, 0x11, 0x00


	//----- nvinfo : EIATTR_KPARAM_INFO
	.align		4
.L_72:
        /*0028*/ 	.byte	0x04, 0x17
        /*002a*/ 	.short	(.L_74 - .L_73)
.L_73:
        /*002c*/ 	.word	0x00000000
        /*0030*/ 	.short	0x0006
        /*0032*/ 	.short	0x0024
        /*0034*/ 	.byte	0x00, 0xf0, 0x11, 0x00


	//----- nvinfo : EIATTR_KPARAM_INFO
	.align		4
.L_74:
        /*0038*/ 	.byte	0x04, 0x17
        /*003a*/ 	.short	(.L_76 - .L_75)
.L_75:
        /*003c*/ 	.word	0x00000000
        /*0040*/ 	.short	0x0005
        /*0042*/ 	.short	0x0020
        /*0044*/ 	.byte	0x00, 0xf0, 0x11, 0x00


	//----- nvinfo : EIATTR_KPARAM_INFO
	.align		4
.L_76:
        /*0048*/ 	.byte	0x04, 0x17
        /*004a*/ 	.short	(.L_78 - .L_77)
.L_77:
        /*004c*/ 	.word	0x00000000
        /*0050*/ 	.short	0x0004
        /*0052*/ 	.short	0x001c
        /*0054*/ 	.byte	0x00, 0xf0, 0x11, 0x00


	//----- nvinfo : EIATTR_KPARAM_INFO
	.align		4
.L_78:
        /*0058*/ 	.byte	0x04, 0x17
        /*005a*/ 	.short	(.L_80 - .L_79)
.L_79:
        /*005c*/ 	.word	0x00000000
        /*0060*/ 	.short	0x0003
        /*0062*/ 	.short	0x0018
        /*0064*/ 	.byte	0x00, 0xf0, 0x11, 0x00


	//----- nvinfo : EIATTR_KPARAM_INFO
	.align		4
.L_80:
        /*0068*/ 	.byte	0x04, 0x17
        /*006a*/ 	.short	(.L_82 - .L_81)
.L_81:
        /*006c*/ 	.word	0x00000000
        /*0070*/ 	.short	0x0002
        /*0072*/ 	.short	0x0010
        /*0074*/ 	.byte	0x00, 0xf5, 0x21, 0x00


	//----- nvinfo : EIATTR_KPARAM_INFO
	.align		4
.L_82:
        /*0078*/ 	.byte	0x04, 0x17
        /*007a*/ 	.short	(.L_84 - .L_83)
.L_83:
        /*007c*/ 	.word	0x00000000
        /*0080*/ 	.short	0x0001
        /*0082*/ 	.short	0x0008
        /*0084*/ 	.byte	0x00, 0xf5, 0x21, 0x00


	//----- nvinfo : EIATTR_KPARAM_INFO
	.align		4
.L_84:
        /*0088*/ 	.byte	0x04, 0x17
        /*008a*/ 	.short	(.L_86 - .L_85)
.L_85:
        /*008c*/ 	.word	0x00000000
        /*0090*/ 	.short	0x0000
        /*0092*/ 	.short	0x0000
        /*0094*/ 	.byte	0x00, 0xf5, 0x21, 0x00


	//----- nvinfo : EIATTR_SPARSE_MMA_MASK
	.align		4
.L_86:
        /*0098*/ 	.byte	0x03, 0x50
        /*009a*/ 	.short	0x0000


	//----- nvinfo : EIATTR_MAXREG_COUNT
	.align		4
        /*009c*/ 	.byte	0x03, 0x1b
        /*009e*/ 	.short	0x00ff


	//----- nvinfo : EIATTR_MERCURY_ISA_VERSION
	.align		4
        /*00a0*/ 	.byte	0x03, 0x5f
        /*00a2*/ 	.short	0x0101


	//----- nvinfo : EIATTR_VRC_CTA_INIT_COUNT
	.align		4
        /*00a4*/ 	.byte	0x02, 0x4a
	.zero		1
	.zero		1


	//----- nvinfo : EIATTR_EXIT_INSTR_OFFSETS
	.align		4
        /*00a8*/ 	.byte	0x04, 0x1c
        /*00aa*/ 	.short	(.L_88 - .L_87)


	//   ....[0]....
.L_87:
        /*00ac*/ 	.word	0x00000060


	//   ....[1]....
        /*00b0*/ 	.word	0x00000a90


	//----- nvinfo : EIATTR_CBANK_PARAM_SIZE
	.align		4
.L_88:
        /*00b4*/ 	.byte	0x03, 0x19
        /*00b6*/ 	.short	0x0030


	//----- nvinfo : EIATTR_PARAM_CBANK
	.align		4
        /*00b8*/ 	.byte	0x04, 0x0a
        /*00ba*/ 	.short	(.L_90 - .L_89)
	.align		4
.L_89:
        /*00bc*/ 	.word	index@(.nv.constant0._Z19weighted_sum_kernelPfPKfS1_iiiiii)
        /*00c0*/ 	.short	0x0380
        /*00c2*/ 	.short	0x0030


	//----- nvinfo : EIATTR_SW_WAR
	.align		4
.L_90:
        /*00c4*/ 	.byte	0x04, 0x36
        /*00c6*/ 	.short	(.L_92 - .L_91)
.L_91:
        /*00c8*/ 	.word	0x00000008
.L_92:


//--------------------- .nv.info._Z13swiglu_kernelPfPKfS1_i --------------------------
	.section	.nv.info._Z13swiglu_kernelPfPKfS1_i,"",@"SHT_CUDA_INFO"
	.sectionflags	@""
	.align	4


	//----- nvinfo : EIATTR_CUDA_API_VERSION
	.align		4
        /*0000*/ 	.byte	0x04, 0x37
        /*0002*/ 	.short	(.L_94 - .L_93)
.L_93:
        /*0004*/ 	.word	0x00000082


	//----- nvinfo : EIATTR_KPARAM_INFO
	.align		4
.L_94:
        /*0008*/ 	.byte	0x04, 0x17
        /*000a*/ 	.short	(.L_96 - .L_95)
.L_95:
        /*000c*/ 	.word	0x00000000
        /*0010*/ 	.short	0x0003
        /*0012*/ 	.short	0x0018
        /*0014*/ 	.byte	0x00, 0xf0, 0x11, 0x00


	//----- nvinfo : EIATTR_KPARAM_INFO
	.align		4
.L_96:
        /*0018*/ 	.byte	0x04, 0x17
        /*001a*/ 	.short	(.L_98 - .L_97)
.L_97:
        /*001c*/ 	.word	0x00000000
        /*0020*/ 	.short	0x0002
        /*0022*/ 	.short	0x0010
        /*0024*/ 	.byte	0x00, 0xf5, 0x21, 0x00


	//----- nvinfo : EIATTR_KPARAM_INFO
	.align		4
.L_98:
        /*0028*/ 	.byte	0x04, 0x17
        /*002a*/ 	.short	(.L_100 - .L_99)
.L_99:
        /*002c*/ 	.word	0x00000000
        /*0030*/ 	.short	0x0001
        /*0032*/ 	.short	0x0008
        /*0034*/ 	.byte	0x00, 0xf5, 0x21, 0x00


	//----- nvinfo : EIATTR_KPARAM_INFO
	.align		4
.L_100:
        /*0038*/ 	.byte	0x04, 0x17
        /*003a*/ 	.short	(.L_102 - .L_101)
.L_101:
        /*003c*/ 	.word	0x00000000
        /*0040*/ 	.short	0x0000
        /*0042*/ 	.short	0x0000
        /*0044*/ 	.byte	0x00, 0xf5, 0x21, 0x00


	//----- nvinfo : EIATTR_SPARSE_MMA_MASK
	.align		4
.L_102:
        /*0048*/ 	.byte	0x03, 0x50
        /*004a*/ 	.short	0x0000


	//----- nvinfo : EIATTR_MAXREG_COUNT
	.align		4
        /*004c*/ 	.byte	0x03, 0x1b
        /*004e*/ 	.short	0x00ff


	//----- nvinfo : EIATTR_MERCURY_ISA_VERSION
	.align		4
        /*0050*/ 	.byte	0x03, 0x5f
        /*0052*/ 	.short	0x0101


	//----- nvinfo : EIATTR_VRC_CTA_INIT_COUNT
	.align		4
        /*0054*/ 	.byte	0x02, 0x4a
	.zero		1
	.zero		1


	//----- nvinfo : EIATTR_EXIT_INSTR_OFFSETS
	.align		4
        /*0058*/ 	.byte	0x04, 0x1c
        /*005a*/ 	.short	(.L_104 - .L_103)


	//   ....[0]....
.L_103:
        /*005c*/ 	.word	0x00000070


	//   ....[1]....
        /*0060*/ 	.word	0x000002a0


	//----- nvinfo : EIATTR_CRS_STACK_SIZE
	.align		4
.L_104:
        /*0064*/ 	.byte	0x04, 0x1e
        /*0066*/ 	.short	(.L_106 - .L_105)
.L_105:
        /*0068*/ 	.word	0x00000000


	//----- nvinfo : EIATTR_CBANK_PARAM_SIZE
	.align		4
.L_106:
        /*006c*/ 	.byte	0x03, 0x19
        /*006e*/ 	.short	0x001c


	//----- nvinfo : EIATTR_PARAM_CBANK
	.align		4
        /*0070*/ 	.byte	0x04, 0x0a
        /*0072*/ 	.short	(.L_108 - .L_107)
	.align		4
.L_107:
        /*0074*/ 	.word	index@(.nv.constant0._Z13swiglu_kernelPfPKfS1_i)
        /*0078*/ 	.short	0x0380
        /*007a*/ 	.short	0x001c


	//----- nvinfo : EIATTR_SW_WAR
	.align		4
.L_108:
        /*007c*/ 	.byte	0x04, 0x36
        /*007e*/ 	.short	(.L_110 - .L_109)
.L_109:
        /*0080*/ 	.word	0x00000008
.L_110:


//--------------------- .nv.info._Z19residual_add_kernelPfPKfi --------------------------
	.section	.nv.info._Z19residual_add_kernelPfPKfi,"",@"SHT_CUDA_INFO"
	.sectionflags	@""
	.align	4


	//----- nvinfo : EIATTR_CUDA_API_VERSION
	.align		4
        /*0000*/ 	.byte	0x04, 0x37
        /*0002*/ 	.short	(.L_112 - .L_111)
.L_111:
        /*0004*/ 	.word	0x00000082


	//----- nvinfo : EIATTR_KPARAM_INFO
	.align		4
.L_112:
        /*0008*/ 	.byte	0x04, 0x17
        /*000a*/ 	.short	(.L_114 - .L_113)
.L_113:
        /*000c*/ 	.word	0x00000000
        /*0010*/ 	.short	0x0002
        /*0012*/ 	.short	0x0010
        /*0014*/ 	.byte	0x00, 0xf0, 0x11, 0x00


	//----- nvinfo : EIATTR_KPARAM_INFO
	.align		4
.L_114:
        /*0018*/ 	.byte	0x04, 0x17
        /*001a*/ 	.short	(.L_116 - .L_115)
.L_115:
        /*001c*/ 	.word	0x00000000
        /*0020*/ 	.short	0x0001
        /*0022*/ 	.short	0x0008
        /*0024*/ 	.byte	0x00, 0xf5, 0x21, 0x00


	//----- nvinfo : EIATTR_KPARAM_INFO
	.align		4
.L_116:
        /*0028*/ 	.byte	0x04, 0x17
        /*002a*/ 	.short	(.L_118 - .L_117)
.L_117:
        /*002c*/ 	.word	0x00000000
        /*0030*/ 	.short	0x0000
        /*0032*/ 	.short	0x0000
        /*0034*/ 	.byte	0x00, 0xf5, 0x21, 0x00


	//----- nvinfo : EIATTR_SPARSE_MMA_MASK
	.align		4
.L_118:
        /*0038*/ 	.byte	0x03, 0x50
        /*003a*/ 	.short	0x0000


	//----- nvinfo : EIATTR_MAXREG_COUNT
	.align		4
        /*003c*/ 	.byte	0x03, 0x1b
        /*003e*/ 	.short	0x00ff


	//----- nvinfo : EIATTR_MERCURY_ISA_VERSION
	.align		4
        /*0040*/ 	.byte	0x03, 0x5f
        /*0042*/ 	.short	0x0101


	//----- nvinfo : EIATTR_VRC_CTA_INIT_COUNT
	.align		4
        /*0044*/ 	.byte	0x02, 0x4a
	.zero		1
	.zero		1


	//----- nvinfo : EIATTR_EXIT_INSTR_OFFSETS
	.align		4
        /*0048*/ 	.byte	0x04, 0x1c
        /*004a*/ 	.short	(.L_120 - .L_119)


	//   ....[0]....
.L_119:
        /*004c*/ 	.word	0x00000070


	//   ....[1]....
        /*0050*/ 	.word	0x00000110


	//----- nvinfo : EIATTR_CBANK_PARAM_SIZE
	.align		4
.L_120:
        /*0054*/ 	.byte	0x03, 0x19
        /*0056*/ 	.short	0x0014


	//----- nvinfo : EIATTR_PARAM_CBANK
	.align		4
        /*0058*/ 	.byte	0x04, 0x0a
        /*005a*/ 	.short	(.L_122 - .L_121)
	.align		4
.L_121:
        /*005c*/ 	.word	index@(.nv.constant0._Z19residual_add_kernelPfPKfi)
        /*0060*/ 	.short	0x0380
        /*0062*/ 	.short	0x0014


	//----- nvinfo : EIATTR_SW_WAR
	.align		4
.L_122:
        /*0064*/ 	.byte	0x04, 0x36
        /*0066*/ 	.short	(.L_124 - .L_123)
.L_123:
        /*0068*/ 	.word	0x00000008
.L_124:


//--------------------- .nv.info._Z14softmax_kernelPfi --------------------------
	.section	.nv.info._Z14softmax_kernelPfi,"",@"SHT_CUDA_INFO"
	.sectionflags	@""
	.align	4


	//----- nvinfo : EIATTR_CUDA_API_VERSION
	.align		4
        /*0000*/ 	.byte	0x04, 0x37
        /*0002*/ 	.short	(.L_126 - .L_125)
.L_125:
        /*0004*/ 	.word	0x00000082


	//----- nvinfo : EIATTR_KPARAM_INFO
	.align		4
.L_126:
        /*0008*/ 	.byte	0x04, 0x17
        /*000a*/ 	.short	(.L_128 - .L_127)
.L_127:
        /*000c*/ 	.word	0x00000000
        /*0010*/ 	.short	0x0001
        /*0012*/ 	.short	0x0008
        /*0014*/ 	.byte	0x00, 0xf0, 0x11, 0x00


	//----- nvinfo : EIATTR_KPARAM_INFO
	.align		4
.L_128:
        /*0018*/ 	.byte	0x04, 0x17
        /*001a*/ 	.short	(.L_130 - .L_129)
.L_129:
        /*001c*/ 	.word	0x00000000
        /*0020*/ 	.short	0x0000
        /*0022*/ 	.short	0x0000
        /*0024*/ 	.byte	0x00, 0xf5, 0x21, 0x00


	//----- nvinfo : EIATTR_SPARSE_MMA_MASK
	.align		4
.L_130:
        /*0028*/ 	.byte	0x03, 0x50
        /*002a*/ 	.short	0x0000


	//----- nvinfo : EIATTR_MAXREG_COUNT
	.align		4
        /*002c*/ 	.byte	0x03, 0x1b
        /*002e*/ 	.short	0x00ff


	//----- nvinfo : EIATTR_NUM_BARRIERS
	.align		4
        /*0030*/ 	.byte	0x02, 0x4c
        /*0032*/ 	.byte	0x01
	.zero		1


	//----- nvinfo : EIATTR_MERCURY_ISA_VERSION
	.align		4
        /*0034*/ 	.byte	0x03, 0x5f
        /*0036*/ 	.short	0x0101


	//----- nvinfo : EIATTR_VRC_CTA_INIT_COUNT
	.align		4
        /*0038*/ 	.byte	0x02, 0x4a
	.zero		1
	.zero		1


	//----- nvinfo : EIATTR_EXIT_INSTR_OFFSETS
	.align		4
        /*003c*/ 	.byte	0x04, 0x1c
        /*003e*/ 	.short	(.L_132 - .L_131)


	//   ....[0]....
.L_131:
        /*0040*/ 	.word	0x00000530


	//   ....[1]....
        /*0044*/ 	.word	0x00000630


	//----- nvinfo : EIATTR_CRS_STACK_SIZE
	.align		4
.L_132:
        /*0048*/ 	.byte	0x04, 0x1e
        /*004a*/ 	.short	(.L_134 - .L_133)
.L_133:
        /*004c*/ 	.word	0x00000000


	//----- nvinfo : EIATTR_CBANK_PARAM_SIZE
	.align		4
.L_134:
        /*0050*/ 	.byte	0x03, 0x19
        /*0052*/ 	.short	0x000c


	//----- nvinfo : EIATTR_PARAM_CBANK
	.align		4
        /*0054*/ 	.byte	0x04, 0x0a
        /*0056*/ 	.short	(.L_136 - .L_135)
	.align		4
.L_135:
        /*0058*/ 	.word	index@(.nv.constant0._Z14softmax_kernelPfi)
        /*005c*/ 	.short	0x0380
        /*005e*/ 	.short	0x000c


	//----- nvinfo : EIATTR_SW_WAR
	.align		4
.L_136:
        /*0060*/ 	.byte	0x04, 0x36
        /*0062*/ 	.short	(.L_138 - .L_137)
.L_137:
        /*0064*/ 	.word	0x00000008
.L_138:


//--------------------- .nv.info._Z17attn_score_kernelPfPKfS1_iiiiiii --------------------------
	.section	.nv.info._Z17attn_score_kernelPfPKfS1_iiiiiii,"",@"SHT_CUDA_INFO"
	.sectionflags	@""
	.align	4


	//----- nvinfo : EIATTR_CUDA_API_VERSION
	.align		4
        /*0000*/ 	.byte	0x04, 0x37
        /*0002*/ 	.short	(.L_140 - .L_139)
.L_139:
        /*0004*/ 	.word	0x00000082


	//----- nvinfo : EIATTR_KPARAM_INFO
	.align		4
.L_140:
        /*0008*/ 	.byte	0x04, 0x17
        /*000a*/ 	.short	(.L_142 - .L_141)
.L_141:
        /*000c*/ 	.word	0x00000000
        /*0010*/ 	.short	0x0009
        /*0012*/ 	.short	0x0030
        /*0014*/ 	.byte	0x00, 0xf0, 0x11, 0x00


	//----- nvinfo : EIATTR_KPARAM_INFO
	.align		4
.L_142:
        /*0018*/ 	.byte	0x04, 0x17
        /*001a*/ 	.short	(.L_144 - .L_143)
.L_143:
        /*001c*/ 	.word	0x00000000
        /*0020*/ 	.short	0x0008
        /*0022*/ 	.short	0x002c
        /*0024*/ 	.byte	0x00, 0xf0, 0x11, 0x00


	//----- nvinfo : EIATTR_KPARAM_INFO
	.align		4
.L_144:
        /*0028*/ 	.byte	0x04, 0x17
        /*002a*/ 	.short	(.L_146 - .L_145)
.L_145:
        /*002c*/ 	.word	0x00000000
        /*0030*/ 	.short	0x0007
        /*0032*/ 	.short	0x0028
        /*0034*/ 	.byte	0x00, 0xf0, 0x11, 0x00


	//----- nvinfo : EIATTR_KPARAM_INFO
	.align		4
.L_146:
        /*0038*/ 	.byte	0x04, 0x17
        /*003a*/ 	.short	(.L_148 - .L_147)
.L_147:
        /*003c*/ 	.word	0x00000000
        /*0040*/ 	.short	0x0006
        /*0042*/ 	.short	0x0024
        /*0044*/ 	.byte	0x00, 0xf0, 0x11, 0x00


	//----- nvinfo : EIATTR_KPARAM_INFO
	.align		4
.L_148:
        /*0048*/ 	.byte	0x04, 0x17
        /*004a*/ 	.short	(.L_150 - .L_149)
.L_149:
        /*004c*/ 	.word	0x00000000
        /*0050*/ 	.short	0x0005
        /*0052*/ 	.short	0x0020
        /*0054*/ 	.byte	0x00, 0xf0, 0x11, 0x00


	//----- nvinfo : EIATTR_KPARAM_INFO
	.align		4
.L_150:
        /*0058*/ 	.byte	0x04, 0x17
        /*005a*/ 	.short	(.L_152 - .L_151)
.L_151:
        /*005c*/ 	.word	0x00000000
        /*0060*/ 	.short	0x0004
        /*0062*/ 	.short	0x001c
        /*0064*/ 	.byte	0x00, 0xf0, 0x11, 0x00


	//----- nvinfo : EIATTR_KPARAM_INFO
	.align		4
.L_152:
        /*0068*/ 	.byte	0x04, 0x17
        /*006a*/ 	.short	(.L_154 - .L_153)
.L_153:
        /*006c*/ 	.word	0x00000000
        /*0070*/ 	.short	0x0003
        /*0072*/ 	.short	0x0018
        /*0074*/ 	.byte	0x00, 0xf0, 0x11, 0x00


	//----- nvinfo : EIATTR_KPARAM_INFO
	.align		4
.L_154:
        /*0078*/ 	.byte	0x04, 0x17
        /*007a*/ 	.short	(.L_156 - .L_155)
.L_155:
        /*007c*/ 	.word	0x00000000
        /*0080*/ 	.short	0x0002
        /*0082*/ 	.short	0x0010
        /*0084*/ 	.byte	0x00, 0xf5, 0x21, 0x00


	//----- nvinfo : EIATTR_KPARAM_INFO
	.align		4
.L_156:
        /*0088*/ 	.byte	0x04, 0x17
        /*008a*/ 	.short	(.L_158 - .L_157)
.L_157:
        /*008c*/ 	.word	0x00000000
        /*0090*/ 	.short	0x0001
        /*0092*/ 	.short	0x0008
        /*0094*/ 	.byte	0x00, 0xf5, 0x21, 0x00


	//----- nvinfo : EIATTR_KPARAM_INFO
	.align		4
.L_158:
        /*0098*/ 	.byte	0x04, 0x17
        /*009a*/ 	.short	(.L_160 - .L_159)
.L_159:
        /*009c*/ 	.word	0x00000000
        /*00a0*/ 	.short	0x0000
        /*00a2*/ 	.short	0x0000
        /*00a4*/ 	.byte	0x00, 0xf5, 0x21, 0x00


	//----- nvinfo : EIATTR_SPARSE_MMA_MASK
	.align		4
.L_160:
        /*00a8*/ 	.byte	0x03, 0x50
        /*00aa*/ 	.short	0x0000


	//----- nvinfo : EIATTR_MAXREG_COUNT
	.align		4
        /*00ac*/ 	.byte	0x03, 0x1b
        /*00ae*/ 	.short	0x00ff


	//----- nvinfo : EIATTR_NUM_BARRIERS
	.align		4
        /*00b0*/ 	.byte	0x02, 0x4c
        /*00b2*/ 	.byte	0x01
	.zero		1


	//----- nvinfo : EIATTR_MERCURY_ISA_VERSION
	.align		4
        /*00b4*/ 	.byte	0x03, 0x5f
        /*00b6*/ 	.short	0x0101


	//----- nvinfo : EIATTR_VRC_CTA_INIT_COUNT
	.align		4
        /*00b8*/ 	.byte	0x02, 0x4a
	.zero		1
	.zero		1


	//----- nvinfo : EIATTR_EXIT_INSTR_OFFSETS
	.align		4
        /*00bc*/ 	.byte	0x04, 0x1c
        /*00be*/ 	.short	(.L_162 - .L_161)


	//   ....[0]....
.L_161:
        /*00c0*/ 	.word	0x00000070


	//   ....[1]....
        /*00c4*/ 	.word	0x00000550


	//   ....[2]....
        /*00c8*/ 	.word	0x00000780


	//----- nvinfo : EIATTR_CRS_STACK_SIZE
	.align		4
.L_162:
        /*00cc*/ 	.byte	0x04, 0x1e
        /*00ce*/ 	.short	(.L_164 - .L_163)
.L_163:
        /*00d0*/ 	.word	0x00000000


	//----- nvinfo : EIATTR_CBANK_PARAM_SIZE
	.align		4
.L_164:
        /*00d4*/ 	.byte	0x03, 0x19
        /*00d6*/ 	.short	0x0034


	//----- nvinfo : EIATTR_PARAM_CBANK
	.align		4
        /*00d8*/ 	.byte	0x04, 0x0a
        /*00da*/ 	.short	(.L_166 - .L_165)
	.align		4
.L_165:
        /*00dc*/ 	.word	index@(.nv.constant0._Z17attn_score_kernelPfPKfS1_iiiiiii)
        /*00e0*/ 	.short	0x0380
        /*00e2*/ 	.short	0x0034


	//----- nvinfo : EIATTR_SW_WAR
	.align		4
.L_166:
        /*00e4*/ 	.byte	0x04, 0x36
        /*00e6*/ 	.short	(.L_168 - .L_167)
.L_167:
        /*00e8*/ 	.word	0x00000008
.L_168:


//--------------------- .nv.info._Z11rope_kernelPfS_iiii --------------------------
	.section	.nv.info._Z11rope_kernelPfS_iiii,"",@"SHT_CUDA_INFO"
	.sectionflags	@""
	.align	4


	//----- nvinfo : EIATTR_CUDA_API_VERSION
	.align		4
        /*0000*/ 	.byte	0x04, 0x37
        /*0002*/ 	.short	(.L_170 - .L_169)
.L_169:
        /*0004*/ 	.word	0x00000082


	//----- nvinfo : EIATTR_KPARAM_INFO
	.align		4
.L_170:
        /*0008*/ 	.byte	0x04, 0x17
        /*000a*/ 	.short	(.L_172 - .L_171)
.L_171:
        /*000c*/ 	.word	0x00000000
        /*0010*/ 	.short	0x0005
        /*0012*/ 	.short	0x001c
        /*0014*/ 	.byte	0x00, 0xf0, 0x11, 0x00


	//----- nvinfo : EIATTR_KPARAM_INFO
	.align		4
.L_172:
        /*0018*/ 	.byte	0x04, 0x17
        /*001a*/ 	.short	(.L_174 - .L_173)
.L_173:
        /*001c*/ 	.word	0x00000000
        /*0020*/ 	.short	0x0004
        /*0022*/ 	.short	0x0018
        /*0024*/ 	.byte	0x00, 0xf0, 0x11, 0x00


	//----- nvinfo : EIATTR_KPARAM_INFO
	.align		4
.L_174:
        /*0028*/ 	.byte	0x04, 0x17
        /*002a*/ 	.short	(.L_176 - .L_175)
.L_175:
        /*002c*/ 	.word	0x00000000
        /*0030*/ 	.short	0x0003
        /*0032*/ 	.short	0x0014
        /*0034*/ 	.byte	0x00, 0xf0, 0x11, 0x00


	//----- nvinfo : EIATTR_KPARAM_INFO
	.align		4
.L_176:
        /*0038*/ 	.byte	0x04, 0x17
        /*003a*/ 	.short	(.L_178 - .L_177)
.L_177:
        /*003c*/ 	.word	0x00000000
        /*0040*/ 	.short	0x0002
        /*0042*/ 	.short	0x0010
        /*0044*/ 	.byte	0x00, 0xf0, 0x11, 0x00


	//----- nvinfo : EIATTR_KPARAM_INFO
	.align		4
.L_178:
        /*0048*/ 	.byte	0x04, 0x17
        /*004a*/ 	.short	(.L_180 - .L_179)
.L_179:
        /*004c*/ 	.word	0x00000000
        /*0050*/ 	.short	0x0001
        /*0052*/ 	.short	0x0008
        /*0054*/ 	.byte	0x00, 0xf5, 0x21, 0x00


	//----- nvinfo : EIATTR_KPARAM_INFO
	.align		4
.L_180:
        /*0058*/ 	.byte	0x04, 0x17
        /*005a*/ 	.short	(.L_182 - .L_181)
.L_181:
        /*005c*/ 	.word	0x00000000
        /*0060*/ 	.short	0x0000
        /*0062*/ 	.short	0x0000
        /*0064*/ 	.byte	0x00, 0xf5, 0x21, 0x00


	//----- nvinfo : EIATTR_SPARSE_MMA_MASK
	.align		4
.L_182:
        /*0068*/ 	.byte	0x03, 0x50
        /*006a*/ 	.short	0x0000


	//----- nvinfo : EIATTR_MAXREG_COUNT
	.align		4
        /*006c*/ 	.byte	0x03, 0x1b
        /*006e*/ 	.short	0x00ff


	//----- nvinfo : EIATTR_MERCURY_ISA_VERSION
	.align		4
        /*0070*/ 	.byte	0x03, 0x5f
        /*0072*/ 	.short	0x0101


	//----- nvinfo : EIATTR_VRC_CTA_INIT_COUNT
	.align		4
        /*0074*/ 	.byte	0x02, 0x4a
	.zero		1
	.zero		1


	//----- nvinfo : EIATTR_EXIT_INSTR_OFFSETS
	.align		4
        /*0078*/ 	.byte	0x04, 0x1c
        /*007a*/ 	.short	(.L_184 - .L_183)


	//   ....[0]....
.L_183:
        /*007c*/ 	.word	0x000000d0


	//   ....[1]....
        /*0080*/ 	.word	0x000011c0


	//   ....[2]....
        /*0084*/ 	.word	0x00001270


	//----- nvinfo : EIATTR_CRS_STACK_SIZE
	.align		4
.L_184:
        /*0088*/ 	.byte	0x04, 0x1e
        /*008a*/ 	.short	(.L_186 - .L_185)
.L_185:
        /*008c*/ 	.word	0x00000000


	//----- nvinfo : EIATTR_CBANK_PARAM_SIZE
	.align		4
.L_186:
        /*0090*/ 	.byte	0x03, 0x19
        /*0092*/ 	.short	0x0020


	//----- nvinfo : EIATTR_PARAM_CBANK
	.align		4
        /*0094*/ 	.byte	0x04, 0x0a
        /*0096*/ 	.short	(.L_188 - .L_187)
	.align		4
.L_187:
        /*0098*/ 	.word	index@(.nv.constant0._Z11rope_kernelPfS_iiii)
        /*009c*/ 	.short	0x0380
        /*009e*/ 	.short	0x0020


	//----- nvinfo : EIATTR_SW_WAR
	.align		4
.L_188:
        /*00a0*/ 	.byte	0x04, 0x36
        /*00a2*/ 	.short	(.L_190 - .L_189)
.L_189:
        /*00a4*/ 	.word	0x00000008
.L_190:


//--------------------- .nv.info._Z13matmul_kernelPfPKfS1_ii --------------------------
	.section	.nv.info._Z13matmul_kernelPfPKfS1_ii,"",@"SHT_CUDA_INFO"
	.sectionflags	@""
	.align	4


	//----- nvinfo : EIATTR_CUDA_API_VERSION
	.align		4
        /*0000*/ 	.byte	0x04, 0x37
        /*0002*/ 	.short	(.L_192 - .L_191)
.L_191:
        /*0004*/ 	.word	0x00000082


	//----- nvinfo : EIATTR_KPARAM_INFO
	.align		4
.L_192:
        /*0008*/ 	.byte	0x04, 0x17
        /*000a*/ 	.short	(.L_194 - .L_193)
.L_193:
        /*000c*/ 	.word	0x00000000
        /*0010*/ 	.short	0x0004
        /*0012*/ 	.short	0x001c
        /*0014*/ 	.byte	0x00, 0xf0, 0x11, 0x00


	//----- nvinfo : EIATTR_KPARAM_INFO
	.align		4
.L_194:
        /*0018*/ 	.byte	0x04, 0x17
        /*001a*/ 	.short	(.L_196 - .L_195)
.L_195:
        /*001c*/ 	.word	0x00000000
        /*0020*/ 	.short	0x0003
        /*0022*/ 	.short	0x0018
        /*0024*/ 	.byte	0x00, 0xf0, 0x11, 0x00


	//----- nvinfo : EIATTR_KPARAM_INFO
	.align		4
.L_196:
        /*0028*/ 	.byte	0x04, 0x17
        /*002a*/ 	.short	(.L_198 - .L_197)
.L_197:
        /*002c*/ 	.word	0x00000000
        /*0030*/ 	.short	0x0002
        /*0032*/ 	.short	0x0010
        /*0034*/ 	.byte	0x00, 0xf5, 0x21, 0x00


	//----- nvinfo : EIATTR_KPARAM_INFO
	.align		4
.L_198:
        /*0038*/ 	.byte	0x04, 0x17
        /*003a*/ 	.short	(.L_200 - .L_199)
.L_199:
        /*003c*/ 	.word	0x00000000
        /*0040*/ 	.short	0x0001
        /*0042*/ 	.short	0x0008
        /*0044*/ 	.byte	0x00, 0xf5, 0x21, 0x00


	//----- nvinfo : EIATTR_KPARAM_INFO
	.align		4
.L_200:
        /*0048*/ 	.byte	0x04, 0x17
        /*004a*/ 	.short	(.L_202 - .L_201)
.L_201:
        /*004c*/ 	.word	0x00000000
        /*0050*/ 	.short	0x0000
        /*0052*/ 	.short	0x0000
        /*0054*/ 	.byte	0x00, 0xf5, 0x21, 0x00


	//----- nvinfo : EIATTR_SPARSE_MMA_MASK
	.align		4
.L_202:
        /*0058*/ 	.byte	0x03, 0x50
        /*005a*/ 	.short	0x0000


	//----- nvinfo : EIATTR_MAXREG_COUNT
	.align		4
        /*005c*/ 	.byte	0x03, 0x1b
        /*005e*/ 	.short	0x00ff


	//----- nvinfo : EIATTR_NUM_BARRIERS
	.align		4
        /*0060*/ 	.byte	0x02, 0x4c
        /*0062*/ 	.byte	0x01
	.zero		1


	//----- nvinfo : EIATTR_MERCURY_ISA_VERSION
	.align		4
        /*0064*/ 	.byte	0x03, 0x5f
        /*0066*/ 	.short	0x0101


	//----- nvinfo : EIATTR_UNUSED_LOAD_BYTE_OFFSET
	.align		4
        /*0068*/ 	.byte	0x04, 0x44
        /*006a*/ 	.short	(.L_204 - .L_203)


	//   ....[0]....
.L_203:
        /*006c*/ 	.word	0x000008e0
        /*0070*/ 	.word	0x00000fff


	//----- nvinfo : EIATTR_VRC_CTA_INIT_COUNT
	.align		4
.L_204:
        /*0074*/ 	.byte	0x02, 0x4a
	.zero		1
	.zero		1


	//----- nvinfo : EIATTR_EXIT_INSTR_OFFSETS
	.align		4
        /*0078*/ 	.byte	0x04, 0x1c
        /*007a*/ 	.short	(.L_206 - .L_205)


	//   ....[0]....
.L_205:
        /*007c*/ 	.word	0x00000070


	//   ....[1]....
        /*0080*/ 	.word	0x000009e0


	//----- nvinfo : EIATTR_CBANK_PARAM_SIZE
	.align		4
.L_206:
        /*0084*/ 	.byte	0x03, 0x19
        /*0086*/ 	.short	0x0020


	//----- nvinfo : EIATTR_PARAM_CBANK
	.align		4
        /*0088*/ 	.byte	0x04, 0x0a
        /*008a*/ 	.short	(.L_208 - .L_207)
	.align		4
.L_207:
        /*008c*/ 	.word	index@(.nv.constant0._Z13matmul_kernelPfPKfS1_ii)
        /*0090*/ 	.short	0x0380
        /*0092*/ 	.short	0x0020


	//----- nvinfo : EIATTR_SW_WAR
	.align		4
.L_208:
        /*0094*/ 	.byte	0x04, 0x36
        /*0096*/ 	.short	(.L_210 - .L_209)
.L_209:
        /*0098*/ 	.word	0x00000008
.L_210:


//--------------------- .nv.info._Z15rms_norm_kernelPfS_S_i --------------------------
	.section	.nv.info._Z15rms_norm_kernelPfS_S_i,"",@"SHT_CUDA_INFO"
	.sectionflags	@""
	.align	4


	//----- nvinfo : EIATTR_CUDA_API_VERSION
	.align		4
        /*0000*/ 	.byte	0x04, 0x37
        /*0002*/ 	.short	(.L_212 - .L_211)
.L_211:
        /*0004*/ 	.word	0x00000082


	//----- nvinfo : EIATTR_KPARAM_INFO
	.align		4
.L_212:
        /*0008*/ 	.byte	0x04, 0x17
        /*000a*/ 	.short	(.L_214 - .L_213)
.L_213:
        /*000c*/ 	.word	0x00000000
        /*0010*/ 	.short	0x0003
        /*0012*/ 	.short	0x0018
        /*0014*/ 	.byte	0x00, 0xf0, 0x11, 0x00


	//----- nvinfo : EIATTR_KPARAM_INFO
	.align		4
.L_214:
        /*0018*/ 	.byte	0x04, 0x17
        /*001a*/ 	.short	(.L_216 - .L_215)
.L_215:
        /*001c*/ 	.word	0x00000000
        /*0020*/ 	.short	0x0002
        /*0022*/ 	.short	0x0010
        /*0024*/ 	.byte	0x00, 0xf5, 0x21, 0x00


	//----- nvinfo : EIATTR_KPARAM_INFO
	.align		4
.L_216:
        /*0028*/ 	.byte	0x04, 0x17
        /*002a*/ 	.short	(.L_218 - .L_217)
.L_217:
        /*002c*/ 	.word	0x00000000
        /*0030*/ 	.short	0x0001
        /*0032*/ 	.short	0x0008
        /*0034*/ 	.byte	0x00, 0xf5, 0x21, 0x00


	//----- nvinfo : EIATTR_KPARAM_INFO
	.align		4
.L_218:
        /*0038*/ 	.byte	0x04, 0x17
        /*003a*/ 	.short	(.L_220 - .L_219)
.L_219:
        /*003c*/ 	.word	0x00000000
        /*0040*/ 	.short	0x0000
        /*0042*/ 	.short	0x0000
        /*0044*/ 	.byte	0x00, 0xf5, 0x21, 0x00


	//----- nvinfo : EIATTR_SPARSE_MMA_MASK
	.align		4
.L_220:
        /*0048*/ 	.byte	0x03, 0x50
        /*004a*/ 	.short	0x0000


	//----- nvinfo : EIATTR_MAXREG_COUNT
	.align		4
        /*004c*/ 	.byte	0x03, 0x1b
        /*004e*/ 	.short	0x00ff


	//----- nvinfo : EIATTR_NUM_BARRIERS
	.align		4
        /*0050*/ 	.byte	0x02, 0x4c
        /*0052*/ 	.byte	0x01
	.zero		1


	//----- nvinfo : EIATTR_MERCURY_ISA_VERSION
	.align		4
        /*0054*/ 	.byte	0x03, 0x5f
        /*0056*/ 	.short	0x0101


	//----- nvinfo : EIATTR_VRC_CTA_INIT_COUNT
	.align		4
        /*0058*/ 	.byte	0x02, 0x4a
	.zero		1
	.zero		1


	//----- nvinfo : EIATTR_EXIT_INSTR_OFFSETS
	.align		4
        /*005c*/ 	.byte	0x04, 0x1c
        /*005e*/ 	.short	(.L_222 - .L_221)


	//   ....[0]....
.L_221:
        /*0060*/ 	.word	0x000005b0


	//   ....[1]....
        /*0064*/ 	.word	0x00000690


	//----- nvinfo : EIATTR_CRS_STACK_SIZE
	.align		4
.L_222:
        /*0068*/ 	.byte	0x04, 0x1e
        /*006a*/ 	.short	(.L_224 - .L_223)
.L_223:
        /*006c*/ 	.word	0x00000000


	//----- nvinfo : EIATTR_CBANK_PARAM_SIZE
	.align		4
.L_224:
        /*0070*/ 	.byte	0x03, 0x19
        /*0072*/ 	.short	0x001c


	//----- nvinfo : EIATTR_PARAM_CBANK
	.align		4
        /*0074*/ 	.byte	0x04, 0x0a
        /*0076*/ 	.short	(.L_226 - .L_225)
	.align		4
.L_225:
        /*0078*/ 	.word	index@(.nv.constant0._Z15rms_norm_kernelPfS_S_i)
        /*007c*/ 	.short	0x0380
        /*007e*/ 	.short	0x001c


	//----- nvinfo : EIATTR_SW_WAR
	.align		4
.L_226:
        /*0080*/ 	.byte	0x04, 0x36
        /*0082*/ 	.short	(.L_228 - .L_227)
.L_227:
        /*0084*/ 	.word	0x00000008
.L_228:


//--------------------- .nv.callgraph             --------------------------
	.section	.nv.callgraph,"",@"SHT_CUDA_CALLGRAPH"
	.align	4
	.sectionentsize	8
	.align		4
        /*0000*/ 	.word	0x00000000
	.align		4
        /*0004*/ 	.word	0xffffffff
	.align		4
        /*0008*/ 	.word	0x00000000
	.align		4
        /*000c*/ 	.word	0xfffffffe
	.align		4
        /*0010*/ 	.word	0x00000000
	.align		4
        /*0014*/ 	.word	0xfffffffd
	.align		4
        /*0018*/ 	.word	0x00000000
	.align		4
        /*001c*/ 	.word	0xfffffffc


//--------------------- .nv.constant4             --------------------------
	.section	.nv.constant4,"a",@progbits
	.align	8
	.align		8
.nv.constant4:
        /*0000*/ 	.dword	__cudart_i2opi_f


//--------------------- .text._Z19weighted_sum_kernelPfPKfS1_iiiiii --------------------------
	.section	.text._Z19weighted_sum_kernelPfPKfS1_iiiiii,"ax",@progbits
	.align	128
        .global         _Z19weighted_sum_kernelPfPKfS1_iiiiii
        .type           _Z19weighted_sum_kernelPfPKfS1_iiiiii,@function
        .size           _Z19weighted_sum_kernelPfPKfS1_iiiiii,(.L_x_129 - _Z19weighted_sum_kernelPfPKfS1_iiiiii)
        .other          _Z19weighted_sum_kernelPfPKfS1_iiiiii,@"STO_CUDA_ENTRY STV_DEFAULT"
_Z19weighted_sum_kernelPfPKfS1_iiiiii:
.text._Z19weighted_sum_kernelPfPKfS1_iiiiii:
[----:B------:R-:W-:Y:S01]  /*0000*/  LDC R1, c[0x0][0x37c] ;  /* 0x0000df00ff017b82 */ /* 0x000fe20000000800 */
[----:B------:R-:W0:Y:S01]  /*0010*/  S2R R0, SR_TID.X ;  /* 0x0000000000007919 */ /* 0x000e220000002100 */
[----:B------:R-:W0:Y:S01]  /*0020*/  LDCU.64 UR6, c[0x0][0x398] ;  /* 0x00007300ff0677ac */ /* 0x000e220008000a00 */
[----:B------:R-:W1:Y:S01]  /*0030*/  S2R R15, SR_CTAID.X ;  /* 0x00000000000f7919 */ /* 0x000e620000002500 */
[----:B0-----:R-:W-:-:S04]  /*0040*/  ISETP.GE.AND P0, PT, R0, UR7, PT ;  /* 0x0000000700007c0c */ /* 0x001fc8000bf06270 */
[----:B-1----:R-:W-:-:S13]  /*0050*/  ISETP.GE.OR P0, PT, R15, UR6, P0 ;  /* 0x000000060f007c0c */ /* 0x002fda0008706670 */
[----:B------:R-:W-:Y:S05]  /*0060*/  @P0 EXIT ;  /* 0x000000000000094d */ /* 0x000fea0003800000 */
[----:B------:R-:W0:Y:S01]  /*0070*/  LDC R14, c[0x0][0x3a4] ;  /* 0x0000e900ff0e7b82 */ /* 0x000e220000000800 */
[----:B------:R-:W1:Y:S01]  /*0080*/  LDCU.64 UR4, c[0x0][0x358] ;  /* 0x00006b00ff0477ac */ /* 0x000e620008000a00 */
[----:B------:R-:W-:Y:S01]  /*0090*/  HFMA2 R29, -RZ, RZ, 0, 0 ;  /* 0x00000000ff1d7431 */ /* 0x000fe200000001ff */
[----:B0-----:R-:W-:-:S13]  /*00a0*/  ISETP.GE.AND P0, PT, R14, RZ, PT ;  /* 0x000000ff0e00720c */ /* 0x001fda0003f06270 */
[----:B-1----:R-:W-:Y:S05]  /*00b0*/  @!P0 BRA `(.L_x_0) ;  /* 0x0000000800648947 */ /* 0x002fea0003800000 */
[----:B------:R-:W0:Y:S01]  /*00c0*/  LDC R6, c[0x0][0x3a8] ;  /* 0x0000ea00ff067b82 */ /* 0x000e220000000800 */
[----:B------:R-:W1:Y:S01]  /*00d0*/  LDCU UR6, c[0x0][0x3ac] ;  /* 0x00007580ff0677ac */ /* 0x000e620008000800 */
[----:B------:R-:W-:Y:S01]  /*00e0*/  IADD3 R17, PT, PT, R14, 0x1, RZ ;  /* 0x000000010e117810 */ /* 0x000fe20007ffe0ff */
[----:B------:R-:W-:Y:S01]  /*00f0*/  IMAD R19, R15, R14, R15 ;  /* 0x0000000e0f137224 */ /* 0x000fe200078e020f */
[----:B------:R-:W-:Y:S01]  /*0100*/  MOV R20, RZ ;  /* 0x000000ff00147202 */ /* 0x000fe20000000f00 */
[----:B------:R-:W-:Y:S01]  /*0110*/  IMAD.MOV.U32 R29, RZ, RZ, RZ ;  /* 0x000000ffff1d7224 */ /* 0x000fe200078e00ff */
[----:B------:R-:W-:Y:S02]  /*0120*/  LOP3.LUT R26, R17, 0x7, RZ, 0xc0, !PT ;  /* 0x00000007111a7812 */ /* 0x000fe400078ec0ff */
[----:B-1----:R-:W-:Y:S02]  /*0130*/  IADD3 R18, PT, PT, R0, UR6, RZ ;  /* 0x0000000600127c10 */ /* 0x002fe4000fffe0ff */
[----:B0-----:R-:W-:-:S04]  /*0140*/  IABS R5, R6 ;  /* 0x0000000600057213 */ /* 0x001fc80000000000 */
[----:B------:R-:W0:Y:S08]  /*0150*/  I2F.RP R4, R5 ;  /* 0x0000000500047306 */ /* 0x000e300000209400 */
[----:B0-----:R-:W0:Y:S02]  /*0160*/  MUFU.RCP R4, R4 ;  /* 0x0000000400047308 */ /* 0x001e240000001000 */
[----:B0-----:R-:W-:-:S06]  /*0170*/  IADD3 R2, PT, PT, R4, 0xffffffe, RZ ;  /* 0x0ffffffe04027810 */ /* 0x001fcc0007ffe0ff */
[----:B------:R0:W1:Y:S02]  /*0180*/  F2I.FTZ.U32.TRUNC.NTZ R3, R2 ;  /* 0x0000000200037305 */ /* 0x000064000021f000 */
[----:B0-----:R-:W-:Y:S01]  /*0190*/  IMAD.MOV.U32 R2, RZ, RZ, RZ ;  /* 0x000000ffff027224 */ /* 0x001fe200078e00ff */
[----:B-1----:R-:W-:-:S05]  /*01a0*/  IADD3 R8, PT, PT, RZ, -R3, RZ ;  /* 0x80000003ff087210 */ /* 0x002fca0007ffe0ff */
[----:B------:R-:W-:Y:S01]  /*01b0*/  IMAD R7, R8, R5, RZ ;  /* 0x0000000508077224 */ /* 0x000fe200078e02ff */
[----:B------:R-:W-:-:S03]  /*01c0*/  IABS R8, R15 ;  /* 0x0000000f00087213 */ /* 0x000fc60000000000 */
[----:B------:R-:W-:Y:S01]  /*01d0*/  IMAD.HI.U32 R3, R3, R7, R2 ;  /* 0x0000000703037227 */ /* 0x000fe200078e0002 */
[----:B------:R-:W-:-:S04]  /*01e0*/  LOP3.LUT R2, R15, R6, RZ, 0x3c, !PT ;  /* 0x000000060f027212 */ /* 0x000fc800078e3cff */
[----:B------:R-:W-:Y:S01]  /*01f0*/  ISETP.GE.AND P1, PT, R2, RZ, PT ;  /* 0x000000ff0200720c */ /* 0x000fe20003f26270 */
[----:B------:R-:W-:-:S05]  /*0200*/  IMAD.HI.U32 R3, R3, R8, RZ ;  /* 0x0000000803037227 */ /* 0x000fca00078e00ff */
[----:B------:R-:W-:-:S05]  /*0210*/  IADD3 R4, PT, PT, -R3, RZ, RZ ;  /* 0x000000ff03047210 */ /* 0x000fca0007ffe1ff */
[----:B------:R-:W-:-:S05]  /*0220*/  IMAD R4, R5, R4, R8 ;  /* 0x0000000405047224 */ /* 0x000fca00078e0208 */
[----:B------:R-:W-:-:S13]  /*0230*/  ISETP.GT.U32.AND P2, PT, R5, R4, PT ;  /* 0x000000040500720c */ /* 0x000fda0003f44070 */
[-C--:B------:R-:W-:Y:S02]  /*0240*/  @!P2 IADD3 R4, PT, PT, R4, -R5.reuse, RZ ;  /* 0x800000050404a210 */ /* 0x080fe40007ffe0ff */
[----:B------:R-:W-:Y:S02]  /*0250*/  @!P2 IADD3 R3, PT, PT, R3, 0x1, RZ ;  /* 0x000000010303a810 */ /* 0x000fe40007ffe0ff */
[----:B------:R-:W-:Y:S02]  /*0260*/  ISETP.GE.U32.AND P0, PT, R4, R5, PT ;  /* 0x000000050400720c */ /* 0x000fe40003f06070 */
[----:B------:R-:W-:-:S11]  /*0270*/  ISETP.NE.AND P2, PT, R6, RZ, PT ;  /* 0x000000ff0600720c */ /* 0x000fd60003f45270 */
[----:B------:R-:W-:Y:S01]  /*0280*/  @P0 VIADD R3, R3, 0x1 ;  /* 0x0000000103030836 */ /* 0x000fe20000000000 */
[----:B------:R-:W-:-:S04]  /*0290*/  ISETP.NE.AND P0, PT, R26, RZ, PT ;  /* 0x000000ff1a00720c */ /* 0x000fc80003f05270 */
[----:B------:R-:W-:Y:S02]  /*02a0*/  @!P1 IADD3 R3, PT, PT, -R3, RZ, RZ ;  /* 0x000000ff03039210 */ /* 0x000fe40007ffe1ff */
[----:B------:R-:W-:Y:S02]  /*02b0*/  ISETP.GE.U32.AND P1, PT, R14, 0x7, PT ;  /* 0x000000070e00780c */ /* 0x000fe40003f26070 */
[----:B------:R-:W-:-:S05]  /*02c0*/  @!P2 LOP3.LUT R3, RZ, R6, RZ, 0x33, !PT ;  /* 0x00000006ff03a212 */ /* 0x000fca00078e33ff */
[----:B------:R-:W-:-:S06]  /*02d0*/  IMAD R18, R3, UR7, R18 ;  /* 0x0000000703127c24 */ /* 0x000fcc000f8e0212 */
[----:B------:R-:W-:Y:S05]  /*02e0*/  @!P1 BRA `(.L_x_1) ;  /* 0x0000000000c89947 */ /* 0x000fea0003800000 */
[----:B------:R-:W0:Y:S01]  /*02f0*/  LDC.64 R2, c[0x0][0x388] ;  /* 0x0000e200ff027b82 */ /* 0x000e220000000a00 */
[----:B------:R-:W-:Y:S01]  /*0300*/  LOP3.LUT R20, R17, 0xfffffff8, RZ, 0xc0, !PT ;  /* 0xfffffff811147812 */ /* 0x000fe200078ec0ff */
[----:B------:R-:W-:Y:S01]  /*0310*/  IMAD.MOV.U32 R21, RZ, RZ, R18 ;  /* 0x000000ffff157224 */ /* 0x000fe200078e0012 */
[----:B------:R-:W-:Y:S02]  /*0320*/  MOV R29, RZ ;  /* 0x000000ff001d7202 */ /* 0x000fe40000000f00 */
[----:B------:R-:W-:Y:S01]  /*0330*/  IADD3 R16, PT, PT, -R20, RZ, RZ ;  /* 0x000000ff14107210 */ /* 0x000fe20007ffe1ff */
[----:B0-----:R-:W-:-:S03]  /*0340*/  IMAD.WIDE.U32 R2, R19, 0x4, R2 ;  /* 0x0000000413027825 */ /* 0x001fc600078e0002 */
[----:B------:R-:W-:-:S04]  /*0350*/  IADD3 R5, P1, PT, R2, 0x10, RZ ;  /* 0x0000001002057810 */ /* 0x000fc80007f3e0ff */
[----:B------:R-:W-:-:S09]  /*0360*/  IADD3.X R6, PT, PT, RZ, R3, RZ, P1, !PT ;  /* 0x00000003ff067210 */ /* 0x000fd20000ffe4ff */
.L_x_2:
[----:B------:R-:W0:Y:S01]  /*0370*/  LDC.64 R12, c[0x0][0x390] ;  /* 0x0000e400ff0c7b82 */ /* 0x000e220000000a00 */
[----:B------:R-:W-:Y:S02]  /*0380*/  MOV R2, R5 ;  /* 0x0000000500027202 */ /* 0x000fe40000000f00 */
[----:B------:R-:W-:-:S05]  /*0390*/  MOV R3, R6 ;  /* 0x0000000600037202 */ /* 0x000fca0000000f00 */
[----:B------:R-:W1:Y:S01]  /*03a0*/  LDC R23, c[0x0][0x3a0] ;  /* 0x0000e800ff177b82 */ /* 0x000e620000000800 */
[----:B------:R-:W2:Y:S04]  /*03b0*/  LDG.E R4, desc[UR4][R2.64+-0x10] ;  /* 0xfffff00402047981 */ /* 0x000ea8000c1e1900 */
[----:B------:R-:W3:Y:S04]  /*03c0*/  LDG.E R22, desc[UR4][R2.64+-0xc] ;  /* 0xfffff40402167981 */ /* 0x000ee8000c1e1900 */
[----:B------:R-:W4:Y:S04]  /*03d0*/  LDG.E R27, desc[UR4][R2.64+-0x8] ;  /* 0xfffff804021b7981 */ /* 0x000f28000c1e1900 */
[----:B------:R-:W5:Y:S01]  /*03e0*/  LDG.E R28, desc[UR4][R2.64+-0x4] ;  /* 0xfffffc04021c7981 */ /* 0x000f62000c1e1900 */
[----:B0-----:R-:W-:-:S05]  /*03f0*/  IMAD.WIDE R12, R21, 0x4, R12 ;  /* 0x00000004150c7825 */ /* 0x001fca00078e020c */
[----:B------:R1:W2:Y:S02]  /*0400*/  LDG.E R5, desc[UR4][R12.64] ;  /* 0x000000040c057981 */ /* 0x0002a4000c1e1900 */
[----:B-1----:R-:W-:-:S05]  /*0410*/  IMAD.WIDE R12, R23, 0x4, R12 ;  /* 0x00000004170c7825 */ /* 0x002fca00078e020c */
[----:B------:R0:W3:Y:S01]  /*0420*/  LDG.E R25, desc[UR4][R12.64] ;  /* 0x000000040c197981 */ /* 0x0000e2000c1e1900 */
[----:B------:R-:W-:-:S04]  /*0430*/  IMAD.WIDE R6, R23, 0x4, R12 ;  /* 0x0000000417067825 */ /* 0x000fc800078e020c */
[C---:B------:R-:W-:Y:S02]  /*0440*/  IMAD.WIDE R8, R23.reuse, 0x4, R6 ;  /* 0x0000000417087825 */ /* 0x040fe400078e0206 */
[----:B------:R-:W4:Y:S02]  /*0450*/  LDG.E R6, desc[UR4][R6.64] ;  /* 0x0000000406067981 */ /* 0x000f24000c1e1900 */
[C---:B------:R-:W-:Y:S02]  /*0460*/  IMAD.WIDE R10, R23.reuse, 0x4, R8 ;  /* 0x00000004170a7825 */ /* 0x040fe400078e0208 */
[----:B------:R-:W5:Y:S04]  /*0470*/  LDG.E R8, desc[UR4][R8.64] ;  /* 0x0000000408087981 */ /* 0x000f68000c1e1900 */
[----:B------:R-:W5:Y:S04]  /*0480*/  LDG.E R7, desc[UR4][R2.64+0x4] ;  /* 0x0000040402077981 */ /* 0x000f68000c1e1900 */
[----:B------:R-:W5:Y:S01]  /*0490*/  LDG.E R9, desc[UR4][R2.64+0xc] ;  /* 0x00000c0402097981 */ /* 0x000f62000c1e1900 */
[----:B--2---:R-:W-:Y:S01]  /*04a0*/  FFMA R29, R4, R5, R29 ;  /* 0x00000005041d7223 */ /* 0x004fe2000000001d */
[----:B------:R-:W-:-:S02]  /*04b0*/  IMAD.WIDE R4, R23, 0x4, R10 ;  /* 0x0000000417047825 */ /* 0x000fc400078e020a */
[----:B------:R-:W2:Y:S02]  /*04c0*/  LDG.E R10, desc[UR4][R10.64] ;  /* 0x000000040a0a7981 */ /* 0x000ea4000c1e1900 */
[C---:B0-----:R-:W-:Y:S02]  /*04d0*/  IMAD.WIDE R12, R23.reuse, 0x4, R4 ;  /* 0x00000004170c7825 */ /* 0x041fe400078e0204 */
[----:B------:R-:W2:Y:S04]  /*04e0*/  LDG.E R4, desc[UR4][R4.64] ;  /* 0x0000000404047981 */ /* 0x000ea8000c1e1900 */
[----:B------:R-:W2:Y:S04]  /*04f0*/  LDG.E R11, desc[UR4][R2.64+0x8] ;  /* 0x00000804020b7981 */ /* 0x000ea8000c1e1900 */
[----:B------:R-:W2:Y:S01]  /*0500*/  LDG.E R5, desc[UR4][R2.64] ;  /* 0x0000000402057981 */ /* 0x000ea2000c1e1900 */
[----:B---3--:R-:W-:Y:S01]  /*0510*/  FFMA R29, R22, R25, R29 ;  /* 0x00000019161d7223 */ /* 0x008fe2000000001d */
[----:B------:R-:W-:-:S02]  /*0520*/  IMAD.WIDE R24, R23, 0x4, R12 ;  /* 0x0000000417187825 */ /* 0x000fc400078e020c */
[----:B------:R-:W3:Y:S04]  /*0530*/  LDG.E R22, desc[UR4][R12.64] ;  /* 0x000000040c167981 */ /* 0x000ee8000c1e1900 */
[----:B------:R-:W3:Y:S01]  /*0540*/  LDG.E R24, desc[UR4][R24.64] ;  /* 0x0000000418187981 */ /* 0x000ee2000c1e1900 */
[----:B----4-:R-:W-:Y:S01]  /*0550*/  FFMA R27, R27, R6, R29 ;  /* 0x000000061b1b7223 */ /* 0x010fe2000000001d */
[----:B------:R-:W-:-:S03]  /*0560*/  VIADD R16, R16, 0x8 ;  /* 0x0000000810107836 */ /* 0x000fc60000000000 */
[----:B-----5:R-:W-:Y:S02]  /*0570*/  FFMA R8, R28, R8, R27 ;  /* 0x000000081c087223 */ /* 0x020fe4000000001b */
[----:B------:R-:W-:Y:S02]  /*0580*/  ISETP.NE.AND P1, PT, R16, RZ, PT ;  /* 0x000000ff1000720c */ /* 0x000fe40003f25270 */
[----:B------:R-:W-:Y:S01]  /*0590*/  LEA R21, R23, R21, 0x3 ;  /* 0x0000001517157211 */ /* 0x000fe200078e18ff */
[----:B--2---:R-:W-:-:S04]  /*05a0*/  FFMA R8, R5, R10, R8 ;  /* 0x0000000a05087223 */ /* 0x004fc80000000008 */
[----:B------:R-:W-:Y:S01]  /*05b0*/  FFMA R4, R7, R4, R8 ;  /* 0x0000000407047223 */ /* 0x000fe20000000008 */
[----:B------:R-:W-:-:S03]  /*05c0*/  IADD3 R5, P2, PT, R2, 0x20, RZ ;  /* 0x0000002002057810 */ /* 0x000fc60007f5e0ff */
[----:B---3--:R-:W-:Y:S01]  /*05d0*/  FFMA R4, R11, R22, R4 ;  /* 0x000000160b047223 */ /* 0x008fe20000000004 */
[----:B------:R-:W-:-:S03]  /*05e0*/  IADD3.X R6, PT, PT, RZ, R3, RZ, P2, !PT ;  /* 0x00000003ff067210 */ /* 0x000fc600017fe4ff */
[----:B------:R-:W-:Y:S01]  /*05f0*/  FFMA R29, R9, R24, R4 ;  /* 0x00000018091d7223 */ /* 0x000fe20000000004 */
[----:B------:R-:W-:Y:S06]  /*0600*/  @P1 BRA `(.L_x_2) ;  /* 0xfffffffc00581947 */ /* 0x000fec000383ffff */
.L_x_1:
[----:B------:R-:W-:Y:S05]  /*0610*/  @!P0 BRA `(.L_x_0) ;  /* 0x00000004000c8947 */ /* 0x000fea0003800000 */
[----:B------:R-:W-:Y:S02]  /*0620*/  ISETP.GE.U32.AND P1, PT, R26, 0x4, PT ;  /* 0x000000041a00780c */ /* 0x000fe40003f26070 */
[----:B------:R-:W-:-:S11]  /*0630*/  LOP3.LUT P0, R17, R17, 0x3, RZ, 0xc0, !PT ;  /* 0x0000000311117812 */ /* 0x000fd6000780c0ff */
[----:B------:R-:W-:Y:S05]  /*0640*/  @!P1 BRA `(.L_x_3) ;  /* 0x0000000000709947 */ /* 0x000fea0003800000 */
[----:B------:R-:W0:Y:S01]  /*0650*/  LDC R11, c[0x0][0x3a0] ;  /* 0x0000e800ff0b7b82 */ /* 0x000e220000000800 */
[CC--:B------:R-:W-:Y:S02]  /*0660*/  IADD3 R13, PT, PT, R19.reuse, R20.reuse, RZ ;  /* 0x00000014130d7210 */ /* 0x0c0fe40007ffe0ff */
[----:B------:R-:W-:-:S05]  /*0670*/  IADD3 R8, P1, PT, R19, R20, RZ ;  /* 0x0000001413087210 */ /* 0x000fca0007f3e0ff */
[----:B------:R-:W1:Y:S08]  /*0680*/  LDC.64 R4, c[0x0][0x390] ;  /* 0x0000e400ff047b82 */ /* 0x000e700000000a00 */
[----:B------:R-:W2:Y:S08]  /*0690*/  LDC.64 R6, c[0x0][0x388] ;  /* 0x0000e200ff067b82 */ /* 0x000eb00000000a00 */
[----:B------:R-:W3:Y:S01]  /*06a0*/  LDC.64 R2, c[0x0][0x388] ;  /* 0x0000e200ff027b82 */ /* 0x000ee20000000a00 */
[----:B0-----:R-:W-:-:S04]  /*06b0*/  IMAD R9, R20, R11, R18 ;  /* 0x0000000b14097224 */ /* 0x001fc800078e0212 */
[----:B-1----:R-:W-:Y:S01]  /*06c0*/  IMAD.WIDE R4, R9, 0x4, R4 ;  /* 0x0000000409047825 */ /* 0x002fe200078e0204 */
[----:B------:R-:W-:-:S03]  /*06d0*/  IADD3.X R9, PT, PT, RZ, RZ, RZ, P1, !PT ;  /* 0x000000ffff097210 */ /* 0x000fc60000ffe4ff */
[----:B--2---:R-:W-:-:S04]  /*06e0*/  IMAD.WIDE.U32 R12, R13, 0x4, R6 ;  /* 0x000000040d0c7825 */ /* 0x004fc800078e0006 */
[----:B------:R-:W-:Y:S02]  /*06f0*/  IMAD.WIDE R6, R11, 0x4, R4 ;  /* 0x000000040b067825 */ /* 0x000fe400078e0204 */
[----:B------:R-:W2:Y:S01]  /*0700*/  LDG.E R12, desc[UR4][R12.64] ;  /* 0x000000040c0c7981 */ /* 0x000ea2000c1e1900 */
[----:B---3--:R-:W-:-:S03]  /*0710*/  LEA R2, P1, R8, R2, 0x2 ;  /* 0x0000000208027211 */ /* 0x008fc600078210ff */
[----:B------:R-:W2:Y:S01]  /*0720*/  LDG.E R4, desc[UR4][R4.64] ;  /* 0x0000000404047981 */ /* 0x000ea2000c1e1900 */
[----:B------:R-:W-:Y:S01]  /*0730*/  LEA.HI.X R3, R8, R3, R9, 0x2, P1 ;  /* 0x0000000308037211 */ /* 0x000fe200008f1409 */
[C---:B------:R-:W-:Y:S02]  /*0740*/  IMAD.WIDE R8, R11.reuse, 0x4, R6 ;  /* 0x000000040b087825 */ /* 0x040fe400078e0206 */
[----:B------:R-:W3:Y:S04]  /*0750*/  LDG.E R6, desc[UR4][R6.64] ;  /* 0x0000000406067981 */ /* 0x000ee8000c1e1900 */
[----:B------:R-:W3:Y:S01]  /*0760*/  LDG.E R21, desc[UR4][R2.64+0x4] ;  /* 0x0000040402157981 */ /* 0x000ee2000c1e1900 */
[----:B------:R-:W-:-:S03]  /*0770*/  IMAD.WIDE R10, R11, 0x4, R8 ;  /* 0x000000040b0a7825 */ /* 0x000fc600078e0208 */
[----:B------:R-:W4:Y:S04]  /*0780*/  LDG.E R8, desc[UR4][R8.64] ;  /* 0x0000000408087981 */ /* 0x000f28000c1e1900 */
[----:B------:R-:W4:Y:S04]  /*0790*/  LDG.E R23, desc[UR4][R2.64+0x8] ;  /* 0x0000080402177981 */ /* 0x000f28000c1e1900 */
[----:B------:R-:W5:Y:S04]  /*07a0*/  LDG.E R10, desc[UR4][R10.64] ;  /* 0x000000040a0a7981 */ /* 0x000f68000c1e1900 */
[----:B------:R-:W5:Y:S01]  /*07b0*/  LDG.E R25, desc[UR4][R2.64+0xc] ;  /* 0x00000c0402197981 */ /* 0x000f62000c1e1900 */
[----:B------:R-:W-:-:S02]  /*07c0*/  VIADD R20, R20, 0x4 ;  /* 0x0000000414147836 */ /* 0x000fc40000000000 */
[----:B--2---:R-:W-:-:S04]  /*07d0*/  FFMA R12, R12, R4, R29 ;  /* 0x000000040c0c7223 */ /* 0x004fc8000000001d */
[----:B---3--:R-:W-:-:S04]  /*07e0*/  FFMA R12, R21, R6, R12 ;  /* 0x00000006150c7223 */ /* 0x008fc8000000000c */
[----:B----4-:R-:W-:-:S04]  /*07f0*/  FFMA R12, R23, R8, R12 ;  /* 0x00000008170c7223 */ /* 0x010fc8000000000c */
[----:B-----5:R-:W-:-:S07]  /*0800*/  FFMA R29, R25, R10, R12 ;  /* 0x0000000a191d7223 */ /* 0x020fce000000000c */
.L_x_3:
[----:B------:R-:W-:Y:S05]  /*0810*/  @!P0 BRA `(.L_x_0) ;  /* 0x00000000008c8947 */ /* 0x000fea0003800000 */
[----:B------:R-:W-:Y:S02]  /*0820*/  ISETP.NE.AND P1, PT, R17, 0x1, PT ;  /* 0x000000011100780c */ /* 0x000fe40003f25270 */
[----:B------:R-:W-:-:S04]  /*0830*/  LOP3.LUT R14, R14, 0x1, RZ, 0xc0, !PT ;  /* 0x000000010e0e7812 */ /* 0x000fc800078ec0ff */
[----:B------:R-:W-:-:S07]  /*0840*/  ISETP.NE.U32.AND P0, PT, R14, 0x1, PT ;  /* 0x000000010e00780c */ /* 0x000fce0003f05070 */
[----:B------:R-:W-:Y:S06]  /*0850*/  @!P1 BRA `(.L_x_4) ;  /* 0x0000000000509947 */ /* 0x000fec0003800000 */
[----:B------:R-:W0:Y:S01]  /*0860*/  LDC R11, c[0x0][0x3a0] ;  /* 0x0000e800ff0b7b82 */ /* 0x000e220000000800 */
[CC--:B------:R-:W-:Y:S02]  /*0870*/  IADD3 R9, PT, PT, R19.reuse, R20.reuse, RZ ;  /* 0x0000001413097210 */ /* 0x0c0fe40007ffe0ff */
[----:B------:R-:W-:-:S05]  /*0880*/  IADD3 R8, P1, PT, R19, R20, RZ ;  /* 0x0000001413087210 */ /* 0x000fca0007f3e0ff */
[----:B------:R-:W1:Y:S08]  /*0890*/  LDC.64 R6, c[0x0][0x388] ;  /* 0x0000e200ff067b82 */ /* 0x000e700000000a00 */
[----:B------:R-:W2:Y:S08]  /*08a0*/  LDC.64 R4, c[0x0][0x390] ;  /* 0x0000e400ff047b82 */ /* 0x000eb00000000a00 */
[----:B------:R-:W3:Y:S01]  /*08b0*/  LDC.64 R2, c[0x0][0x388] ;  /* 0x0000e200ff027b82 */ /* 0x000ee20000000a00 */
[----:B0-----:R-:W-:-:S02]  /*08c0*/  IMAD R13, R20, R11, R18 ;  /* 0x0000000b140d7224 */ /* 0x001fc400078e0212 */
[----:B-1----:R-:W-:Y:S01]  /*08d0*/  IMAD.WIDE.U32 R6, R9, 0x4, R6 ;  /* 0x0000000409067825 */ /* 0x002fe200078e0006 */
[----:B------:R-:W-:-:S05]  /*08e0*/  IADD3.X R9, PT, PT, RZ, RZ, RZ, P1, !PT ;  /* 0x000000ffff097210 */ /* 0x000fca0000ffe4ff */
[----:B------:R-:W4:Y:S01]  /*08f0*/  LDG.E R6, desc[UR4][R6.64] ;  /* 0x0000000406067981 */ /* 0x000f22000c1e1900 */
[----:B--2---:R-:W-:Y:S01]  /*0900*/  IMAD.WIDE R4, R13, 0x4, R4 ;  /* 0x000000040d047825 */ /* 0x004fe200078e0204 */
[----:B---3--:R-:W-:-:S04]  /*0910*/  LEA R2, P1, R8, R2, 0x2 ;  /* 0x0000000208027211 */ /* 0x008fc800078210ff */
[----:B------:R-:W-:Y:S01]  /*0920*/  LEA.HI.X R3, R8, R3, R9, 0x2, P1 ;  /* 0x0000000308037211 */ /* 0x000fe200008f1409 */
[----:B------:R-:W-:Y:S02]  /*0930*/  IMAD.WIDE R8, R11, 0x4, R4 ;  /* 0x000000040b087825 */ /* 0x000fe400078e0204 */
[----:B------:R-:W4:Y:S04]  /*0940*/  LDG.E R4, desc[UR4][R4.64] ;  /* 0x0000000404047981 */ /* 0x000f28000c1e1900 */
[----:B------:R-:W2:Y:S04]  /*0950*/  LDG.E R2, desc[UR4][R2.64+0x4] ;  /* 0x0000040402027981 */ /* 0x000ea8000c1e1900 */
[----:B------:R-:W2:Y:S01]  /*0960*/  LDG.E R8, desc[UR4][R8.64] ;  /* 0x0000000408087981 */ /* 0x000ea2000c1e1900 */
[----:B------:R-:W-:Y:S01]  /*0970*/  IADD3 R20, PT, PT, R20, 0x2, RZ ;  /* 0x0000000214147810 */ /* 0x000fe20007ffe0ff */
[----:B----4-:R-:W-:-:S04]  /*0980*/  FFMA R29, R6, R4, R29 ;  /* 0x00000004061d7223 */ /* 0x010fc8000000001d */
[----:B--2---:R-:W-:-:S07]  /*0990*/  FFMA R29, R2, R8, R29 ;  /* 0x00000008021d7223 */ /* 0x004fce000000001d */
.L_x_4:
[----:B------:R-:W-:Y:S05]  /*09a0*/  @!P0 BRA `(.L_x_0) ;  /* 0x0000000000288947 */ /* 0x000fea0003800000 */
[----:B------:R-:W0:Y:S01]  /*09b0*/  LDC.64 R2, c[0x0][0x388] ;  /* 0x0000e200ff027b82 */ /* 0x000e220000000a00 */
[----:B------:R-:W1:Y:S01]  /*09c0*/  LDCU UR6, c[0x0][0x3a0] ;  /* 0x00007400ff0677ac */ /* 0x000e620008000800 */
[----:B------:R-:W-:-:S06]  /*09d0*/  IADD3 R19, PT, PT, R19, R20, RZ ;  /* 0x0000001413137210 */ /* 0x000fcc0007ffe0ff */
[----:B------:R-:W2:Y:S01]  /*09e0*/  LDC.64 R4, c[0x0][0x390] ;  /* 0x0000e400ff047b82 */ /* 0x000ea20000000a00 */
[----:B-1----:R-:W-:Y:S02]  /*09f0*/  IMAD R7, R20, UR6, R18 ;  /* 0x0000000614077c24 */ /* 0x002fe4000f8e0212 */
[----:B0-----:R-:W-:-:S06]  /*0a00*/  IMAD.WIDE.U32 R2, R19, 0x4, R2 ;  /* 0x0000000413027825 */ /* 0x001fcc00078e0002 */
[----:B------:R-:W3:Y:S01]  /*0a10*/  LDG.E R2, desc[UR4][R2.64] ;  /* 0x0000000402027981 */ /* 0x000ee2000c1e1900 */
[----:B--2---:R-:W-:-:S06]  /*0a20*/  IMAD.WIDE R4, R7, 0x4, R4 ;  /* 0x0000000407047825 */ /* 0x004fcc00078e0204 */
[----:B------:R-:W3:Y:S02]  /*0a30*/  LDG.E R4, desc[UR4][R4.64] ;  /* 0x0000000404047981 */ /* 0x000ee4000c1e1900 */
[----:B---3--:R-:W-:-:S07]  /*0a40*/  FFMA R29, R2, R4, R29 ;  /* 0x00000004021d7223 */ /* 0x008fce000000001d */
.L_x_0:
[----:B------:R-:W0:Y:S01]  /*0a50*/  LDC.64 R2, c[0x0][0x380] ;  /* 0x0000e000ff027b82 */ /* 0x000e220000000a00 */
[----:B------:R-:W-:-:S04]  /*0a60*/  IMAD R15, R15, UR7, R0 ;  /* 0x000000070f0f7c24 */ /* 0x000fc8000f8e0200 */
[----:B0-----:R-:W-:-:S05]  /*0a70*/  IMAD.WIDE.U32 R2, R15, 0x4, R2 ;  /* 0x000000040f027825 */ /* 0x001fca00078e0002 */
[----:B------:R-:W-:Y:S01]  /*0a80*/  STG.E desc[UR4][R2.64], R29 ;  /* 0x0000001d02007986 */ /* 0x000fe2000c101904 */
[----:B------:R-:W-:Y:S05]  /*0a90*/  EXIT ;  /* 0x000000000000794d */ /* 0x000fea0003800000 */
.L_x_5:
[----:B------:R-:W-:-:S00]  /*0aa0*/  BRA `(.L_x_5) ;  /* 0xfffffffc00fc7947 */ /* 0x000fc0000383ffff */
[----:B------:R-:W-:-:S00]  /*0ab0*/  NOP ;  /* 0x0000000000007918 */ /* 0x000fc00000000000 */
        /* <DEDUP_REMOVED lines=12> */
.L_x_129:


//--------------------- .text._Z13swiglu_kernelPfPKfS1_i --------------------------
	.section	.text._Z13swiglu_kernelPfPKfS1_i,"ax",@progbits
	.align	128
        .global         _Z13swiglu_kernelPfPKfS1_i
        .type           _Z13swiglu_kernelPfPKfS1_i,@function
        .size           _Z13swiglu_kernelPfPKfS1_i,(.L_x_120 - _Z13swiglu_kernelPfPKfS1_i)
        .other          _Z13swiglu_kernelPfPKfS1_i,@"STO_CUDA_ENTRY STV_DEFAULT"
_Z13swiglu_kernelPfPKfS1_i:
.text._Z13swiglu_kernelPfPKfS1_i:
[----:B------:R-:W-:Y:S01]  /*0000*/  LDC R1, c[0x0][0x37c] ;  /* 0x0000df00ff017b82 */ /* 0x000fe20000000800 */
[----:B------:R-:W0:Y:S07]  /*0010*/  S2R R3, SR_TID.X ;  /* 0x0000000000037919 */ /* 0x000e2e0000002100 */
[----:B------:R-:W0:Y:S01]  /*0020*/  S2UR UR4, SR_CTAID.X ;  /* 0x00000000000479c3 */ /* 0x000e220000002500 */
[----:B------:R-:W1:Y:S07]  /*0030*/  LDCU UR5, c[0x0][0x398] ;  /* 0x00007300ff0577ac */ /* 0x000e6e0008000800 */
[----:B------:R-:W0:Y:S02]  /*0040*/  LDC R2, c[0x0][0x360] ;  /* 0x0000d800ff027b82 */ /* 0x000e240000000800 */
[----:B0-----:R-:W-:-:S05]  /*0050*/  IMAD R2, R2, UR4, R3 ;  /* 0x0000000402027c24 */ /* 0x001fca000f8e0203 */
[----:B-1----:R-:W-:-:S13]  /*0060*/  ISETP.GE.AND P0, PT, R2, UR5, PT ;  /* 0x0000000502007c0c */ /* 0x002fda000bf06270 */
[----:B------:R-:W-:Y:S05]  /*0070*/  @P0 EXIT ;  /* 0x000000000000094d */ /* 0x000fea0003800000 */
[----:B------:R-:W0:Y:S01]  /*0080*/  LDC.64 R4, c[0x0][0x388] ;  /* 0x0000e200ff047b82 */ /* 0x000e220000000a00 */
[----:B------:R-:W1:Y:S01]  /*0090*/  LDCU.64 UR4, c[0x0][0x358] ;  /* 0x00006b00ff0477ac */ /* 0x000e620008000a00 */
[----:B0-----:R-:W-:-:S05]  /*00a0*/  IMAD.WIDE R4, R2, 0x4, R4 ;  /* 0x0000000402047825 */ /* 0x001fca00078e0204 */
[----:B-1----:R-:W2:Y:S01]  /*00b0*/  LDG.E R0, desc[UR4][R4.64] ;  /* 0x0000000404007981 */ /* 0x002ea2000c1e1900 */
[----:B------:R-:W-:Y:S01]  /*00c0*/  IMAD.MOV.U32 R3, RZ, RZ, 0x3bbb989d ;  /* 0x3bbb989dff037424 */ /* 0x000fe200078e00ff */
[----:B------:R-:W-:Y:S01]  /*00d0*/  BSSY.RECONVERGENT B0, `(.L_x_6) ;  /* 0x0000015000007945 */ /* 0x000fe20003800200 */
[----:B------:R-:W-:Y:S02]  /*00e0*/  IMAD.MOV.U32 R6, RZ, RZ, 0x437c0000 ;  /* 0x437c0000ff067424 */ /* 0x000fe400078e00ff */
[----:B--2---:R-:W-:-:S04]  /*00f0*/  FFMA.SAT R3, R0, -R3, 0.5 ;  /* 0x3f00000000037423 */ /* 0x004fc80000002803 */
[----:B------:R-:W-:-:S04]  /*0100*/  FFMA.RM R3, R3, R6, 12582913 ;  /* 0x4b40000103037423 */ /* 0x000fc80000004006 */
[C---:B------:R-:W-:Y:S01]  /*0110*/  FADD R7, R3.reuse, -12583039 ;  /* 0xcb40007f03077421 */ /* 0x040fe20000000000 */
[----:B------:R-:W-:-:S03]  /*0120*/  IMAD.SHL.U32 R3, R3, 0x800000, RZ ;  /* 0x0080000003037824 */ /* 0x000fc600078e00ff */
[----:B------:R-:W-:-:S04]  /*0130*/  FFMA R7, R0, -1.4426950216293334961, -R7 ;  /* 0xbfb8aa3b00077823 */ /* 0x000fc80000000807 */
[----:B------:R-:W-:-:S04]  /*0140*/  FFMA R7, R0, -1.925963033500011079e-08, R7 ;  /* 0xb2a5706000077823 */ /* 0x000fc80000000007 */
[----:B------:R-:W0:Y:S02]  /*0150*/  MUFU.EX2 R6, R7 ;  /* 0x0000000700067308 */ /* 0x000e240000000800 */
[----:B0-----:R-:W-:-:S06]  /*0160*/  FFMA R3, R3, R6, 1 ;  /* 0x3f80000003037423 */ /* 0x001fcc0000000006 */
[----:B------:R-:W0:Y:S08]  /*0170*/  MUFU.RCP R4, R3 ;  /* 0x0000000300047308 */ /* 0x000e300000001000 */
[----:B------:R-:W1:Y:S01]  /*0180*/  FCHK P0, R0, R3 ;  /* 0x0000000300007302 */ /* 0x000e620000000000 */
[----:B0-----:R-:W-:-:S04]  /*0190*/  FFMA R5, -R3, R4, 1 ;  /* 0x3f80000003057423 */ /* 0x001fc80000000104 */
[----:B------:R-:W-:-:S04]  /*01a0*/  FFMA R5, R4, R5, R4 ;  /* 0x0000000504057223 */ /* 0x000fc80000000004 */
[----:B------:R-:W-:-:S04]  /*01b0*/  FFMA R4, R0, R5, RZ ;  /* 0x0000000500047223 */ /* 0x000fc800000000ff */
[----:B------:R-:W-:-:S04]  /*01c0*/  FFMA R6, -R3, R4, R0 ;  /* 0x0000000403067223 */ /* 0x000fc80000000100 */
[----:B------:R-:W-:Y:S01]  /*01d0*/  FFMA R8, R5, R6, R4 ;  /* 0x0000000605087223 */ /* 0x000fe20000000004 */
[----:B-1----:R-:W-:Y:S06]  /*01e0*/  @!P0 BRA `(.L_x_7) ;  /* 0x00000000000c8947 */ /* 0x002fec0003800000 */
[----:B------:R-:W-:-:S07]  /*01f0*/  MOV R4, 0x210 ;  /* 0x0000021000047802 */ /* 0x000fce0000000f00 */
[----:B------:R-:W-:Y:S05]  /*0200*/  CALL.REL.NOINC `($__internal_0_$__cuda_sm3x_div_rn_noftz_f32_slowpath) ;  /* 0x0000000000287944 */ /* 0x000fea0003c00000 */
[----:B------:R-:W-:-:S07]  /*0210*/  IMAD.MOV.U32 R8, RZ, RZ, R0 ;  /* 0x000000ffff087224 */ /* 0x000fce00078e0000 */
.L_x_7:
[----:B------:R-:W-:Y:S05]  /*0220*/  BSYNC.RECONVERGENT B0 ;  /* 0x0000000000007941 */ /* 0x000fea0003800200 */
.L_x_6:
[----:B------:R-:W0:Y:S08]  /*0230*/  LDC.64 R4, c[0x0][0x390] ;  /* 0x0000e400ff047b82 */ /* 0x000e300000000a00 */
[----:B------:R-:W1:Y:S01]  /*0240*/  LDC.64 R6, c[0x0][0x380] ;  /* 0x0000e000ff067b82 */ /* 0x000e620000000a00 */
[----:B0-----:R-:W-:-:S06]  /*0250*/  IMAD.WIDE R4, R2, 0x4, R4 ;  /* 0x0000000402047825 */ /* 0x001fcc00078e0204 */
[----:B------:R-:W2:Y:S01]  /*0260*/  LDG.E R5, desc[UR4][R4.64] ;  /* 0x0000000404057981 */ /* 0x000ea2000c1e1900 */
[----:B-1----:R-:W-:-:S04]  /*0270*/  IMAD.WIDE R2, R2, 0x4, R6 ;  /* 0x0000000402027825 */ /* 0x002fc800078e0206 */
[----:B--2---:R-:W-:-:S05]  /*0280*/  FMUL R7, R5, R8 ;  /* 0x0000000805077220 */ /* 0x004fca0000400000 */
[----:B------:R-:W-:Y:S01]  /*0290*/  STG.E desc[UR4][R2.64], R7 ;  /* 0x0000000702007986 */ /* 0x000fe2000c101904 */
[----:B------:R-:W-:Y:S05]  /*02a0*/  EXIT ;  /* 0x000000000000794d */ /* 0x000fea0003800000 */
        .weak           $__internal_0_$__cuda_sm3x_div_rn_noftz_f32_slowpath
        .type           $__internal_0_$__cuda_sm3x_div_rn_noftz_f32_slowpath,@function
        .size           $__internal_0_$__cuda_sm3x_div_rn_noftz_f32_slowpath,(.L_x_120 - $__internal_0_$__cuda_sm3x_div_rn_noftz_f32_slowpath)
$__internal_0_$__cuda_sm3x_div_rn_noftz_f32_slowpath:
[----:B------:R-:W-:Y:S01]  /*02b0*/  SHF.R.U32.HI R6, RZ, 0x17, R3 ;  /* 0x00000017ff067819 */ /* 0x000fe20000011603 */
[----:B------:R-:W-:Y:S01]  /*02c0*/  BSSY.RECONVERGENT B1, `(.L_x_8) ;  /* 0x0000064000017945 */ /* 0x000fe20003800200 */
[--C-:B------:R-:W-:Y:S01]  /*02d0*/  SHF.R.U32.HI R5, RZ, 0x17, R0.reuse ;  /* 0x00000017ff057819 */ /* 0x100fe20000011600 */
[----:B------:R-:W-:Y:S01]  /*02e0*/  IMAD.MOV.U32 R7, RZ, RZ, R0 ;  /* 0x000000ffff077224 */ /* 0x000fe200078e0000 */
[----:B------:R-:W-:Y:S02]  /*02f0*/  LOP3.LUT R6, R6, 0xff, RZ, 0xc0, !PT ;  /* 0x000000ff06067812 */ /* 0x000fe400078ec0ff */
[----:B------:R-:W-:Y:S02]  /*0300*/  LOP3.LUT R5, R5, 0xff, RZ, 0xc0, !PT ;  /* 0x000000ff05057812 */ /* 0x000fe400078ec0ff */
[----:B------:R-:W-:Y:S01]  /*0310*/  MOV R8, R3 ;  /* 0x0000000300087202 */ /* 0x000fe20000000f00 */
[----:B------:R-:W-:Y:S02]  /*0320*/  VIADD R11, R6, 0xffffffff ;  /* 0xffffffff060b7836 */ /* 0x000fe40000000000 */
[----:B------:R-:W-:-:S03]  /*0330*/  VIADD R10, R5, 0xffffffff ;  /* 0xffffffff050a7836 */ /* 0x000fc60000000000 */
[----:B------:R-:W-:-:S04]  /*0340*/  ISETP.GT.U32.AND P0, PT, R11, 0xfd, PT ;  /* 0x000000fd0b00780c */ /* 0x000fc80003f04070 */
[----:B------:R-:W-:-:S13]  /*0350*/  ISETP.GT.U32.OR P0, PT, R10, 0xfd, P0 ;  /* 0x000000fd0a00780c */ /* 0x000fda0000704470 */
[----:B------:R-:W-:Y:S01]  /*0360*/  @!P0 IMAD.MOV.U32 R9, RZ, RZ, RZ ;  /* 0x000000ffff098224 */ /* 0x000fe200078e00ff */
[----:B------:R-:W-:Y:S06]  /*0370*/  @!P0 BRA `(.L_x_9) ;  /* 0x00000000005c8947 */ /* 0x000fec0003800000 */
[----:B------:R-:W-:Y:S02]  /*0380*/  FSETP.GTU.FTZ.AND P0, PT, |R0|, +INF , PT ;  /* 0x7f8000000000780b */ /* 0x000fe40003f1c200 */
[----:B------:R-:W-:-:S04]  /*0390*/  FSETP.GTU.FTZ.AND P1, PT, |R3|, +INF , PT ;  /* 0x7f8000000300780b */ /* 0x000fc80003f3c200 */
[----:B------:R-:W-:-:S13]  /*03a0*/  PLOP3.LUT P0, PT, P0, P1, PT, 0xf8, 0x8f ;  /* 0x00000000008f781c */ /* 0x000fda0000703f70 */
[----:B------:R-:W-:Y:S05]  /*03b0*/  @P0 BRA `(.L_x_10) ;  /* 0x00000004004c0947 */ /* 0x000fea0003800000 */
[----:B------:R-:W-:-:S13]  /*03c0*/  LOP3.LUT P0, RZ, R8, 0x7fffffff, R7, 0xc8, !PT ;  /* 0x7fffffff08ff7812 */ /* 0x000fda000780c807 */
[----:B------:R-:W-:Y:S05]  /*03d0*/  @!P0 BRA `(.L_x_11) ;  /* 0x00000004003c8947 */ /* 0x000fea0003800000 */
[C---:B------:R-:W-:Y:S02]  /*03e0*/  FSETP.NEU.FTZ.AND P2, PT, |R0|.reuse, +INF , PT ;  /* 0x7f8000000000780b */ /* 0x040fe40003f5d200 */
[----:B------:R-:W-:Y:S02]  /*03f0*/  FSETP.NEU.FTZ.AND P1, PT, |R3|, +INF , PT ;  /* 0x7f8000000300780b */ /* 0x000fe40003f3d200 */
[----:B------:R-:W-:-:S11]  /*0400*/  FSETP.NEU.FTZ.AND P0, PT, |R0|, +INF , PT ;  /* 0x7f8000000000780b */ /* 0x000fd60003f1d200 */
[----:B------:R-:W-:Y:S05]  /*0410*/  @!P1 BRA !P2, `(.L_x_11) ;  /* 0x00000004002c9947 */ /* 0x000fea0005000000 */
[----:B------:R-:W-:-:S04]  /*0420*/  LOP3.LUT P2, RZ, R7, 0x7fffffff, RZ, 0xc0, !PT ;  /* 0x7fffffff07ff7812 */ /* 0x000fc8000784c0ff */
[----:B------:R-:W-:-:S13]  /*0430*/  PLOP3.LUT P1, PT, P1, P2, PT, 0x2f, 0xf2 ;  /* 0x0000000000f2781c */ /* 0x000fda0000f24577 */
[----:B------:R-:W-:Y:S05]  /*0440*/  @P1 BRA `(.L_x_12) ;  /* 0x0000000400181947 */ /* 0x000fea0003800000 */
[----:B------:R-:W-:-:S04]  /*0450*/  LOP3.LUT P1, RZ, R8, 0x7fffffff, RZ, 0xc0, !PT ;  /* 0x7fffffff08ff7812 */ /* 0x000fc8000782c0ff */
[----:B------:R-:W-:-:S13]  /*0460*/  PLOP3.LUT P0, PT, P0, P1, PT, 0x2f, 0xf2 ;  /* 0x0000000000f2781c */ /* 0x000fda0000702577 */
[----:B------:R-:W-:Y:S05]  /*0470*/  @P0 BRA `(.L_x_13) ;  /* 0x0000000400000947 */ /* 0x000fea0003800000 */
[----:B------:R-:W-:Y:S02]  /*0480*/  ISETP.GE.AND P0, PT, R10, RZ, PT ;  /* 0x000000ff0a00720c */ /* 0x000fe40003f06270 */
[----:B------:R-:W-:-:S11]  /*0490*/  ISETP.GE.AND P1, PT, R11, RZ, PT ;  /* 0x000000ff0b00720c */ /* 0x000fd60003f26270 */
[----:B------:R-:W-:Y:S02]  /*04a0*/  @P0 IMAD.MOV.U32 R9, RZ, RZ, RZ ;  /* 0x000000ffff090224 */ /* 0x000fe400078e00ff */
[----:B------:R-:W-:Y:S01]  /*04b0*/  @!P0 FFMA R7, R0, 1.84467440737095516160e+19, RZ ;  /* 0x5f80000000078823 */ /* 0x000fe200000000ff */
[----:B------:R-:W-:Y:S02]  /*04c0*/  @!P0 IMAD.MOV.U32 R9, RZ, RZ, -0x40 ;  /* 0xffffffc0ff098424 */ /* 0x000fe400078e00ff */
[----:B------:R-:W-:Y:S02]  /*04d0*/  @!P1 FFMA R8, R3, 1.84467440737095516160e+19, RZ ;  /* 0x5f80000003089823 */ /* 0x000fe400000000ff */
[----:B------:R-:W-:-:S07]  /*04e0*/  @!P1 VIADD R9, R9, 0x40 ;  /* 0x0000004009099836 */ /* 0x000fce0000000000 */
.L_x_9:
[----:B------:R-:W-:Y:S01]  /*04f0*/  LEA R3, R6, 0xc0800000, 0x17 ;  /* 0xc080000006037811 */ /* 0x000fe200078eb8ff */
[----:B------:R-:W-:Y:S01]  /*0500*/  BSSY.RECONVERGENT B2, `(.L_x_14) ;  /* 0x0000036000027945 */ /* 0x000fe20003800200 */
[----:B------:R-:W-:-:S03]  /*0510*/  IADD3 R5, PT, PT, R5, -0x7f, RZ ;  /* 0xffffff8105057810 */ /* 0x000fc60007ffe0ff */
[----:B------:R-:W-:Y:S01]  /*0520*/  IMAD.IADD R3, R8, 0x1, -R3 ;  /* 0x0000000108037824 */ /* 0x000fe200078e0a03 */
[C---:B------:R-:W-:Y:S01]  /*0530*/  IADD3 R6, PT, PT, R5.reuse, 0x7f, -R6 ;  /* 0x0000007f05067810 */ /* 0x040fe20007ffe806 */
[----:B------:R-:W-:Y:S02]  /*0540*/  IMAD R0, R5, -0x800000, R7 ;  /* 0xff80000005007824 */ /* 0x000fe400078e0207 */
[----:B------:R-:W0:Y:S01]  /*0550*/  MUFU.RCP R8, R3 ;  /* 0x0000000300087308 */ /* 0x000e220000001000 */
[----:B------:R-:W-:Y:S01]  /*0560*/  FADD.FTZ R11, -R3, -RZ ;  /* 0x800000ff030b7221 */ /* 0x000fe20000010100 */
[----:B------:R-:W-:-:S03]  /*0570*/  IMAD.IADD R6, R6, 0x1, R9 ;  /* 0x0000000106067824 */ /* 0x000fc600078e0209 */
[----:B0-----:R-:W-:-:S04]  /*0580*/  FFMA R13, R8, R11, 1 ;  /* 0x3f800000080d7423 */ /* 0x001fc8000000000b */
[----:B------:R-:W-:-:S04]  /*0590*/  FFMA R10, R8, R13, R8 ;  /* 0x0000000d080a7223 */ /* 0x000fc80000000008 */
[----:B------:R-:W-:-:S04]  /*05a0*/  FFMA R7, R0, R10, RZ ;  /* 0x0000000a00077223 */ /* 0x000fc800000000ff */
[----:B------:R-:W-:-:S04]  /*05b0*/  FFMA R8, R11, R7, R0 ;  /* 0x000000070b087223 */ /* 0x000fc80000000000 */
[----:B------:R-:W-:-:S04]  /*05c0*/  FFMA R7, R10, R8, R7 ;  /* 0x000000080a077223 */ /* 0x000fc80000000007 */
[----:B------:R-:W-:-:S04]  /*05d0*/  FFMA R8, R11, R7, R0 ;  /* 0x000000070b087223 */ /* 0x000fc80000000000 */
[----:B------:R-:W-:-:S05]  /*05e0*/  FFMA R0, R10, R8, R7 ;  /* 0x000000080a007223 */ /* 0x000fca0000000007 */
[----:B------:R-:W-:-:S04]  /*05f0*/  SHF.R.U32.HI R3, RZ, 0x17, R0 ;  /* 0x00000017ff037819 */ /* 0x000fc80000011600 */
[----:B------:R-:W-:-:S05]  /*0600*/  LOP3.LUT R3, R3, 0xff, RZ, 0xc0, !PT ;  /* 0x000000ff03037812 */ /* 0x000fca00078ec0ff */
[----:B------:R-:W-:-:S04]  /*0610*/  IMAD.IADD R9, R3, 0x1, R6 ;  /* 0x0000000103097824 */ /* 0x000fc800078e0206 */
[----:B------:R-:W-:-:S05]  /*0620*/  VIADD R3, R9, 0xffffffff ;  /* 0xffffffff09037836 */ /* 0x000fca0000000000 */
[----:B------:R-:W-:-:S13]  /*0630*/  ISETP.GE.U32.AND P0, PT, R3, 0xfe, PT ;  /* 0x000000fe0300780c */ /* 0x000fda0003f06070 */
[----:B------:R-:W-:Y:S05]  /*0640*/  @!P0 BRA `(.L_x_15) ;  /* 0x0000000000808947 */ /* 0x000fea0003800000 */
[----:B------:R-:W-:-:S13]  /*0650*/  ISETP.GT.AND P0, PT, R9, 0xfe, PT ;  /* 0x000000fe0900780c */ /* 0x000fda0003f04270 */
[----:B------:R-:W-:Y:S05]  /*0660*/  @P0 BRA `(.L_x_16) ;  /* 0x00000000006c0947 */ /* 0x000fea0003800000 */
[----:B------:R-:W-:-:S13]  /*0670*/  ISETP.GE.AND P0, PT, R9, 0x1, PT ;  /* 0x000000010900780c */ /* 0x000fda0003f06270 */
[----:B------:R-:W-:Y:S05]  /*0680*/  @P0 BRA `(.L_x_17) ;  /* 0x0000000000740947 */ /* 0x000fea0003800000 */
[----:B------:R-:W-:Y:S02]  /*0690*/  ISETP.GE.AND P0, PT, R9, -0x18, PT ;  /* 0xffffffe80900780c */ /* 0x000fe40003f06270 */
[----:B------:R-:W-:-:S11]  /*06a0*/  LOP3.LUT R0, R0, 0x80000000, RZ, 0xc0, !PT ;  /* 0x8000000000007812 */ /* 0x000fd600078ec0ff */
[----:B------:R-:W-:Y:S05]  /*06b0*/  @!P0 BRA `(.L_x_17) ;  /* 0x0000000000688947 */ /* 0x000fea0003800000 */
[CCC-:B------:R-:W-:Y:S01]  /*06c0*/  FFMA.RZ R3, R10.reuse, R8.reuse, R7.reuse ;  /* 0x000000080a037223 */ /* 0x1c0fe2000000c007 */
[CCC-:B------:R-:W-:Y:S01]  /*06d0*/  FFMA.RM R6, R10.reuse, R8.reuse, R7.reuse ;  /* 0x000000080a067223 */ /* 0x1c0fe20000004007 */
[C---:B------:R-:W-:Y:S02]  /*06e0*/  ISETP.NE.AND P2, PT, R9.reuse, RZ, PT ;  /* 0x000000ff0900720c */ /* 0x040fe40003f45270 */
[----:B------:R-:W-:Y:S02]  /*06f0*/  ISETP.NE.AND P1, PT, R9, RZ, PT ;  /* 0x000000ff0900720c */ /* 0x000fe40003f25270 */
[----:B------:R-:W-:Y:S01]  /*0700*/  LOP3.LUT R5, R3, 0x7fffff, RZ, 0xc0, !PT ;  /* 0x007fffff03057812 */ /* 0x000fe200078ec0ff */
[----:B------:R-:W-:Y:S01]  /*0710*/  FFMA.RP R3, R10, R8, R7 ;  /* 0x000000080a037223 */ /* 0x000fe20000008007 */
[C---:B------:R-:W-:Y:S01]  /*0720*/  VIADD R8, R9.reuse, 0x20 ;  /* 0x0000002009087836 */ /* 0x040fe20000000000 */
[----:B------:R-:W-:Y:S02]  /*0730*/  IADD3 R7, PT, PT, -R9, RZ, RZ ;  /* 0x000000ff09077210 */ /* 0x000fe40007ffe1ff */
[----:B------:R-:W-:-:S02]  /*0740*/  LOP3.LUT R5, R5, 0x800000, RZ, 0xfc, !PT ;  /* 0x0080000005057812 */ /* 0x000fc400078efcff */
[----:B------:R-:W-:Y:S02]  /*0750*/  FSETP.NEU.FTZ.AND P0, PT, R3, R6, PT ;  /* 0x000000060300720b */ /* 0x000fe40003f1d000 */
[----:B------:R-:W-:Y:S02]  /*0760*/  SHF.L.U32 R8, R5, R8, RZ ;  /* 0x0000000805087219 */ /* 0x000fe400000006ff */
[----:B------:R-:W-:Y:S02]  /*0770*/  SEL R6, R7, RZ, P2 ;  /* 0x000000ff07067207 */ /* 0x000fe40001000000 */
[----:B------:R-:W-:Y:S02]  /*0780*/  ISETP.NE.AND P1, PT, R8, RZ, P1 ;  /* 0x000000ff0800720c */ /* 0x000fe40000f25270 */
[----:B------:R-:W-:Y:S02]  /*0790*/  SHF.R.U32.HI R6, RZ, R6, R5 ;  /* 0x00000006ff067219 */ /* 0x000fe40000011605 */
[----:B------:R-:W-:-:S02]  /*07a0*/  PLOP3.LUT P0, PT, P0, P1, PT, 0xf8, 0x8f ;  /* 0x00000000008f781c */ /* 0x000fc40000703f70 */
[----:B------:R-:W-:Y:S02]  /*07b0*/  SHF.R.U32.HI R8, RZ, 0x1, R6 ;  /* 0x00000001ff087819 */ /* 0x000fe40000011606 */
[----:B------:R-:W-:-:S04]  /*07c0*/  SEL R3, RZ, 0x1, !P0 ;  /* 0x00000001ff037807 */ /* 0x000fc80004000000 */
[----:B------:R-:W-:-:S04]  /*07d0*/  LOP3.LUT R3, R3, 0x1, R8, 0xf8, !PT ;  /* 0x0000000103037812 */ /* 0x000fc800078ef808 */
[----:B------:R-:W-:-:S05]  /*07e0*/  LOP3.LUT R3, R3, R6, RZ, 0xc0, !PT ;  /* 0x0000000603037212 */ /* 0x000fca00078ec0ff */
[----:B------:R-:W-:-:S05]  /*07f0*/  IMAD.IADD R3, R8, 0x1, R3 ;  /* 0x0000000108037824 */ /* 0x000fca00078e0203 */
[----:B------:R-:W-:Y:S01]  /*0800*/  LOP3.LUT R0, R3, R0, RZ, 0xfc, !PT ;  /* 0x0000000003007212 */ /* 0x000fe200078efcff */
[----:B------:R-:W-:Y:S06]  /*0810*/  BRA `(.L_x_17) ;  /* 0x0000000000107947 */ /* 0x000fec0003800000 */
.L_x_16:
[----:B------:R-:W-:-:S04]  /*0820*/  LOP3.LUT R0, R0, 0x80000000, RZ, 0xc0, !PT ;  /* 0x8000000000007812 */ /* 0x000fc800078ec0ff */
[----:B------:R-:W-:Y:S01]  /*0830*/  LOP3.LUT R0, R0, 0x7f800000, RZ, 0xfc, !PT ;  /* 0x7f80000000007812 */ /* 0x000fe200078efcff */
[----:B------:R-:W-:Y:S06]  /*0840*/  BRA `(.L_x_17) ;  /* 0x0000000000047947 */ /* 0x000fec0003800000 */
.L_x_15:
[----:B------:R-:W-:-:S07]  /*0850*/  IMAD R0, R6, 0x800000, R0 ;  /* 0x0080000006007824 */ /* 0x000fce00078e0200 */
.L_x_17:
[----:B------:R-:W-:Y:S05]  /*0860*/  BSYNC.RECONVERGENT B2 ;  /* 0x0000000000027941 */ /* 0x000fea0003800200 */
.L_x_14:
[----:B------:R-:W-:Y:S05]  /*0870*/  BRA `(.L_x_18) ;  /* 0x0000000000207947 */ /* 0x000fea0003800000 */
.L_x_13:
[----:B------:R-:W-:-:S04]  /*0880*/  LOP3.LUT R0, R8, 0x80000000, R7, 0x48, !PT ;  /* 0x8000000008007812 */ /* 0x000fc800078e4807 */
[----:B------:R-:W-:Y:S01]  /*0890*/  LOP3.LUT R0, R0, 0x7f800000, RZ, 0xfc, !PT ;  /* 0x7f80000000007812 */ /* 0x000fe200078efcff */
[----:B------:R-:W-:Y:S06]  /*08a0*/  BRA `(.L_x_18) ;  /* 0x0000000000147947 */ /* 0x000fec0003800000 */
.L_x_12:
[----:B------:R-:W-:Y:S01]  /*08b0*/  LOP3.LUT R0, R8, 0x80000000, R7, 0x48, !PT ;  /* 0x8000000008007812 */ /* 0x000fe200078e4807 */
[----:B------:R-:W-:Y:S06]  /*08c0*/  BRA `(.L_x_18) ;  /* 0x00000000000c7947 */ /* 0x000fec0003800000 */
.L_x_11:
[----:B------:R-:W0:Y:S01]  /*08d0*/  MUFU.RSQ R0, -QNAN ;  /* 0xffc0000000007908 */ /* 0x000e220000001400 */
[----:B------:R-:W-:Y:S05]  /*08e0*/  BRA `(.L_x_18) ;  /* 0x0000000000047947 */ /* 0x000fea0003800000 */
.L_x_10:
[----:B------:R-:W-:-:S07]  /*08f0*/  FADD.FTZ R0, R0, R3 ;  /* 0x0000000300007221 */ /* 0x000fce0000010000 */
.L_x_18:
[----:B------:R-:W-:Y:S05]  /*0900*/  BSYNC.RECONVERGENT B1 ;  /* 0x0000000000017941 */ /* 0x000fea0003800200 */
.L_x_8:
[----:B------:R-:W-:-:S04]  /*0910*/  IMAD.MOV.U32 R5, RZ, RZ, 0x0 ;  /* 0x00000000ff057424 */ /* 0x000fc800078e00ff */
[----:B0-----:R-:W-:Y:S05]  /*0920*/  RET.REL.NODEC R4 `(_Z13swiglu_kernelPfPKfS1_i) ;  /* 0xfffffff404b47950 */ /* 0x001fea0003c3ffff */
.L_x_19:
        /* <DEDUP_REMOVED lines=13> */
.L_x_120:


//--------------------- .text._Z19residual_add_kernelPfPKfi --------------------------
	.section	.text._Z19residual_add_kernelPfPKfi,"ax",@progbits
	.align	128
        .global         _Z19residual_add_kernelPfPKfi
        .type           _Z19residual_add_kernelPfPKfi,@function
        .size           _Z19residual_add_kernelPfPKfi,(.L_x_131 - _Z19residual_add_kernelPfPKfi)
        .other          _Z19residual_add_kernelPfPKfi,@"STO_CUDA_ENTRY STV_DEFAULT"
_Z19residual_add_kernelPfPKfi:
.text._Z19residual_add_kernelPfPKfi:
        /* <DEDUP_REMOVED lines=9> */
[----:B------:R-:W1:Y:S07]  /*0090*/  LDCU.64 UR4, c[0x0][0x358] ;  /* 0x00006b00ff0477ac */ /* 0x000e6e0008000a00 */
[----:B------:R-:W2:Y:S01]  /*00a0*/  LDC.64 R4, c[0x0][0x380] ;  /* 0x0000e000ff047b82 */ /* 0x000ea20000000a00 */
[----:B0-----:R-:W-:-:S06]  /*00b0*/  IMAD.WIDE R2, R7, 0x4, R2 ;  /* 0x0000000407027825 */ /* 0x001fcc00078e0202 */
[----:B-1----:R-:W3:Y:S01]  /*00c0*/  LDG.E R2, desc[UR4][R2.64] ;  /* 0x0000000402027981 */ /* 0x002ee2000c1e1900 */
[----:B--2---:R-:W-:-:S05]  /*00d0*/  IMAD.WIDE R4, R7, 0x4, R4 ;  /* 0x0000000407047825 */ /* 0x004fca00078e0204 */
[----:B------:R-:W3:Y:S02]  /*00e0*/  LDG.E R7, desc[UR4][R4.64] ;  /* 0x0000000404077981 */ /* 0x000ee4000c1e1900 */
[----:B---3--:R-:W-:-:S05]  /*00f0*/  FADD R7, R2, R7 ;  /* 0x0000000702077221 */ /* 0x008fca0000000000 */
[----:B------:R-:W-:Y:S01]  /*0100*/  STG.E desc[UR4][R4.64], R7 ;  /* 0x0000000704007986 */ /* 0x000fe2000c101904 */
[----:B------:R-:W-:Y:S05]  /*0110*/  EXIT ;  /* 0x000000000000794d */ /* 0x000fea0003800000 */
.L_x_20:
        /* <DEDUP_REMOVED lines=14> */
.L_x_131:


//--------------------- .text._Z14softmax_kernelPfi --------------------------
	.section	.text._Z14softmax_kernelPfi,"ax",@progbits
	.align	128
        .global         _Z14softmax_kernelPfi
        .type           _Z14softmax_kernelPfi,@function
        .size           _Z14softmax_kernelPfi,(.L_x_121 - _Z14softmax_kernelPfi)
        .other          _Z14softmax_kernelPfi,@"STO_CUDA_ENTRY STV_DEFAULT"
_Z14softmax_kernelPfi:
.text._Z14softmax_kernelPfi:
[----:B------:R-:W-:Y:S01]  /*0000*/  LDC R1, c[0x0][0x37c] ;  /* 0x0000df00ff017b82 */ /* 0x000fe20000000800 */
[----:B------:R-:W0:Y:S01]  /*0010*/  S2R R0, SR_TID.X ;  /* 0x0000000000007919 */ /* 0x000e220000002100 */
[----:B------:R-:W0:Y:S06]  /*0020*/  LDCU UR6, c[0x0][0x388] ;  /* 0x00007100ff0677ac */ /* 0x000e2c0008000800 */
[----:B------:R-:W1:Y:S01]  /*0030*/  LDC.64 R4, c[0x0][0x380] ;  /* 0x0000e000ff047b82 */ /* 0x000e620000000a00 */
[----:B------:R-:W-:Y:S01]  /*0040*/  IMAD.MOV.U32 R7, RZ, RZ, -0x800000 ;  /* 0xff800000ff077424 */ /* 0x000fe200078e00ff */
[----:B------:R-:W2:Y:S01]  /*0050*/  LDCU.64 UR8, c[0x0][0x358] ;  /* 0x00006b00ff0877ac */ /* 0x000ea20008000a00 */
[C---:B0-----:R-:W-:Y:S01]  /*0060*/  ISETP.GE.AND P0, PT, R0.reuse, UR6, PT ;  /* 0x0000000600007c0c */ /* 0x041fe2000bf06270 */
[----:B-1----:R-:W-:-:S12]  /*0070*/  IMAD.WIDE.U32 R4, R0, 0x4, R4 ;  /* 0x0000000400047825 */ /* 0x002fd800078e0004 */
[----:B--2---:R-:W2:Y:S01]  /*0080*/  @!P0 LDG.E R7, desc[UR8][R4.64] ;  /* 0x0000000804078981 */ /* 0x004ea2000c1e1900 */
[----:B------:R-:W0:Y:S01]  /*0090*/  S2UR UR5, SR_CgaCtaId ;  /* 0x00000000000579c3 */ /* 0x000e220000008800 */
[----:B------:R-:W-:Y:S01]  /*00a0*/  UMOV UR4, 0x400 ;  /* 0x0000040000047882 */ /* 0x000fe20000000000 */
[----:B------:R-:W1:Y:S02]  /*00b0*/  LDCU UR7, c[0x0][0x360] ;  /* 0x00006c00ff0777ac */ /* 0x000e640008000800 */
[----:B-1----:R-:W-:Y:S02]  /*00c0*/  UISETP.GE.U32.AND UP0, UPT, UR7, 0x2, UPT ;  /* 0x000000020700788c */ /* 0x002fe4000bf06070 */
[----:B------:R-:W-:Y:S01]  /*00d0*/  IMAD.U32 R3, RZ, RZ, UR7 ;  /* 0x00000007ff037e24 */ /* 0x000fe2000f8e00ff */
[----:B0-----:R-:W-:-:S06]  /*00e0*/  ULEA UR4, UR5, UR4, 0x18 ;  /* 0x0000000405047291 */ /* 0x001fcc000f8ec0ff */
[----:B------:R-:W-:-:S05]  /*00f0*/  LEA R2, R0, UR4, 0x2 ;  /* 0x0000000400027c11 */ /* 0x000fca000f8e10ff */
[----:B--2---:R0:W-:Y:S01]  /*0100*/  STS [R2], R7 ;  /* 0x0000000702007388 */ /* 0x0041e20000000800 */
[----:B------:R-:W-:Y:S06]  /*0110*/  BAR.SYNC.DEFER_BLOCKING 0x0 ;  /* 0x0000000000007b1d */ /* 0x000fec0000010000 */
[----:B------:R-:W-:Y:S05]  /*0120*/  BRA.U !UP0, `(.L_x_21) ;  /* 0x0000000108407547 */ /* 0x000fea000b800000 */
[----:B------:R-:W-:Y:S01]  /*0130*/  IMAD.MOV.U32 R6, RZ, RZ, R3 ;  /* 0x000000ffff067224 */ /* 0x000fe200078e0003 */
[----:B------:R-:W1:Y:S01]  /*0140*/  LDCU UR6, c[0x0][0x388] ;  /* 0x00007100ff0677ac */ /* 0x000e620008000800 */
[----:B------:R-:W-:-:S05]  /*0150*/  NOP ;  /* 0x0000000000007918 */ /* 0x000fca0000000000 */
.L_x_22:
[----:B------:R-:W-:-:S05]  /*0160*/  SHF.R.U32.HI R9, RZ, 0x1, R6 ;  /* 0x00000001ff097819 */ /* 0x000fca0000011606 */
[----:B0-----:R-:W-:-:S05]  /*0170*/  IMAD.IADD R7, R9, 0x1, R0 ;  /* 0x0000000109077824 */ /* 0x001fca00078e0200 */
[----:B-1----:R-:W-:-:S04]  /*0180*/  ISETP.GE.AND P0, PT, R7, UR6, PT ;  /* 0x0000000607007c0c */ /* 0x002fc8000bf06270 */
[----:B------:R-:W-:-:S13]  /*0190*/  ISETP.GE.U32.OR P0, PT, R0, R9, P0 ;  /* 0x000000090000720c */ /* 0x000fda0000706470 */
[----:B------:R-:W-:Y:S01]  /*01a0*/  @!P0 IMAD R8, R9, 0x4, R2 ;  /* 0x0000000409088824 */ /* 0x000fe200078e0202 */
[----:B------:R-:W-:Y:S05]  /*01b0*/  @!P0 LDS R7, [R2] ;  /* 0x0000000002078984 */ /* 0x000fea0000000800 */
[----:B------:R-:W0:Y:S02]  /*01c0*/  @!P0 LDS R8, [R8] ;  /* 0x0000000008088984 */ /* 0x000e240000000800 */
[----:B0-----:R-:W-:-:S05]  /*01d0*/  @!P0 FMNMX R7, R7, R8, !PT ;  /* 0x0000000807078209 */ /* 0x001fca0007800000 */
[----:B------:R2:W-:Y:S01]  /*01e0*/  @!P0 STS [R2], R7 ;  /* 0x0000000702008388 */ /* 0x0005e20000000800 */
[----:B------:R-:W-:Y:S01]  /*01f0*/  BAR.SYNC.DEFER_BLOCKING 0x0 ;  /* 0x0000000000007b1d */ /* 0x000fe20000010000 */
[----:B------:R-:W-:Y:S01]  /*0200*/  ISETP.GT.U32.AND P0, PT, R6, 0x3, PT ;  /* 0x000000030600780c */ /* 0x000fe20003f04070 */
[----:B------:R-:W-:-:S12]  /*0210*/  IMAD.MOV.U32 R6, RZ, RZ, R9 ;  /* 0x000000ffff067224 */ /* 0x000fd800078e0009 */
[----:B--2---:R-:W-:Y:S05]  /*0220*/  @P0 BRA `(.L_x_22) ;  /* 0xfffffffc00cc0947 */ /* 0x004fea000383ffff */
.L_x_21:
[----:B------:R-:W1:Y:S01]  /*0230*/  S2UR UR5, SR_CgaCtaId ;  /* 0x00000000000579c3 */ /* 0x000e620000008800 */
[----:B------:R-:W-:Y:S01]  /*0240*/  UMOV UR4, 0x400 ;  /* 0x0000040000047882 */ /* 0x000fe20000000000 */
[----:B------:R-:W-:Y:S01]  /*0250*/  ISETP.GE.AND P1, PT, R0, UR6, PT ;  /* 0x0000000600007c0c */ /* 0x000fe2000bf26270 */
[----:B------:R-:W-:Y:S01]  /*0260*/  BSSY.RECONVERGENT B0, `(.L_x_23) ;  /* 0x0000013000007945 */ /* 0x000fe20003800200 */
[----:B------:R-:W-:Y:S01]  /*0270*/  ISETP.GE.U32.AND P0, PT, R3, 0x2, PT ;  /* 0x000000020300780c */ /* 0x000fe20003f06070 */
[----:B0-----:R-:W-:Y:S01]  /*0280*/  IMAD.MOV.U32 R7, RZ, RZ, RZ ;  /* 0x000000ffff077224 */ /* 0x001fe200078e00ff */
[----:B-1----:R-:W-:-:S09]  /*0290*/  ULEA UR4, UR5, UR4, 0x18 ;  /* 0x0000000405047291 */ /* 0x002fd2000f8ec0ff */
[----:B------:R-:W0:Y:S01]  /*02a0*/  LDS R6, [UR4] ;  /* 0x00000004ff067984 */ /* 0x000e220008000800 */
[----:B------:R-:W-:Y:S06]  /*02b0*/  BAR.SYNC.DEFER_BLOCKING 0x0 ;  /* 0x0000000000007b1d */ /* 0x000fec0000010000 */
[----:B------:R-:W-:Y:S05]  /*02c0*/  @P1 BRA `(.L_x_24) ;  /* 0x0000000000301947 */ /* 0x000fea0003800000 */
[----:B------:R-:W0:Y:S01]  /*02d0*/  LDG.E R7, desc[UR8][R4.64] ;  /* 0x0000000804077981 */ /* 0x000e22000c1e1900 */
[----:B------:R-:W-:Y:S02]  /*02e0*/  IMAD.MOV.U32 R9, RZ, RZ, 0x3bbb989d ;  /* 0x3bbb989dff097424 */ /* 0x000fe400078e00ff */
[----:B------:R-:W-:Y:S02]  /*02f0*/  IMAD.MOV.U32 R8, RZ, RZ, 0x437c0000 ;  /* 0x437c0000ff087424 */ /* 0x000fe400078e00ff */
[----:B0-----:R-:W-:-:S04]  /*0300*/  FADD R6, -R6, R7 ;  /* 0x0000000706067221 */ /* 0x001fc80000000100 */
[----:B------:R-:W-:-:S04]  /*0310*/  FFMA.SAT R7, R6, R9, 0.5 ;  /* 0x3f00000006077423 */ /* 0x000fc80000002009 */
[----:B------:R-:W-:-:S04]  /*0320*/  FFMA.RM R7, R7, R8, 12582913 ;  /* 0x4b40000107077423 */ /* 0x000fc80000004008 */
[C---:B------:R-:W-:Y:S01]  /*0330*/  FADD R9, R7.reuse, -12583039 ;  /* 0xcb40007f07097421 */ /* 0x040fe20000000000 */
[----:B------:R-:W-:-:S03]  /*0340*/  IMAD.SHL.U32 R7, R7, 0x800000, RZ ;  /* 0x0080000007077824 */ /* 0x000fc600078e00ff */
[----:B------:R-:W-:-:S04]  /*0350*/  FFMA R9, R6, 1.4426950216293334961, -R9 ;  /* 0x3fb8aa3b06097823 */ /* 0x000fc80000000809 */
[----:B------:R-:W-:-:S04]  /*0360*/  FFMA R9, R6, 1.925963033500011079e-08, R9 ;  /* 0x32a5706006097823 */ /* 0x000fc80000000009 */
[----:B------:R-:W0:Y:S02]  /*0370*/  MUFU.EX2 R6, R9 ;  /* 0x0000000900067308 */ /* 0x000e240000000800 */
[----:B0-----:R-:W-:-:S07]  /*0380*/  FMUL R7, R7, R6 ;  /* 0x0000000607077220 */ /* 0x001fce0000400000 */
.L_x_24:
[----:B------:R-:W-:Y:S05]  /*0390*/  BSYNC.RECONVERGENT B0 ;  /* 0x0000000000007941 */ /* 0x000fea0003800200 */
.L_x_23:
[----:B------:R1:W-:Y:S01]  /*03a0*/  STS [R2], R7 ;  /* 0x0000000702007388 */ /* 0x0003e20000000800 */
[----:B------:R-:W-:Y:S06]  /*03b0*/  BAR.SYNC.DEFER_BLOCKING 0x0 ;  /* 0x0000000000007b1d */ /* 0x000fec0000010000 */
[----:B------:R-:W-:Y:S05]  /*03c0*/  @!P0 BRA `(.L_x_25) ;  /* 0x00000000003c8947 */ /* 0x000fea0003800000 */
[----:B------:R-:W2:Y:S01]  /*03d0*/  LDCU UR6, c[0x0][0x388] ;  /* 0x00007100ff0677ac */ /* 0x000ea20008000800 */
[----:B------:R-:W-:Y:S01]  /*03e0*/  NOP ;  /* 0x0000000000007918 */ /* 0x000fe20000000000 */
.L_x_26:
[----:B------:R-:W-:-:S05]  /*03f0*/  SHF.R.U32.HI R11, RZ, 0x1, R3 ;  /* 0x00000001ff0b7819 */ /* 0x000fca0000011603 */
[----:B0-----:R-:W-:-:S05]  /*0400*/  IMAD.IADD R6, R11, 0x1, R0 ;  /* 0x000000010b067824 */ /* 0x001fca00078e0200 */
[----:B--2---:R-:W-:-:S04]  /*0410*/  ISETP.GE.AND P0, PT, R6, UR6, PT ;  /* 0x0000000606007c0c */ /* 0x004fc8000bf06270 */
[----:B------:R-:W-:-:S13]  /*0420*/  ISETP.GE.U32.OR P0, PT, R0, R11, P0 ;  /* 0x0000000b0000720c */ /* 0x000fda0000706470 */
[----:B------:R-:W-:Y:S01]  /*0430*/  @!P0 IMAD R6, R11, 0x4, R2 ;  /* 0x000000040b068824 */ /* 0x000fe200078e0202 */
[----:B------:R-:W-:Y:S05]  /*0440*/  @!P0 LDS R9, [R2] ;  /* 0x0000000002098984 */ /* 0x000fea0000000800 */
[----:B------:R-:W0:Y:S02]  /*0450*/  @!P0 LDS R6, [R6] ;  /* 0x0000000006068984 */ /* 0x000e240000000800 */
[----:B0-----:R-:W-:-:S05]  /*0460*/  @!P0 FADD R9, R6, R9 ;  /* 0x0000000906098221 */ /* 0x001fca0000000000 */
[----:B------:R3:W-:Y:S01]  /*0470*/  @!P0 STS [R2], R9 ;  /* 0x0000000902008388 */ /* 0x0007e20000000800 */
[----:B------:R-:W-:Y:S01]  /*0480*/  BAR.SYNC.DEFER_BLOCKING 0x0 ;  /* 0x0000000000007b1d */ /* 0x000fe20000010000 */
[----:B------:R-:W-:Y:S01]  /*0490*/  ISETP.GT.U32.AND P0, PT, R3, 0x3, PT ;  /* 0x000000030300780c */ /* 0x000fe20003f04070 */
[----:B------:R-:W-:-:S12]  /*04a0*/  IMAD.MOV.U32 R3, RZ, RZ, R11 ;  /* 0x000000ffff037224 */ /* 0x000fd800078e000b */
[----:B---3--:R-:W-:Y:S05]  /*04b0*/  @P0 BRA `(.L_x_26) ;  /* 0xfffffffc00cc0947 */ /* 0x008fea000383ffff */
.L_x_25:
[----:B------:R-:W2:Y:S01]  /*04c0*/  S2UR UR5, SR_CgaCtaId ;  /* 0x00000000000579c3 */ /* 0x000ea20000008800 */
[----:B------:R-:W-:Y:S02]  /*04d0*/  UMOV UR4, 0x400 ;  /* 0x0000040000047882 */ /* 0x000fe40000000000 */
[----:B--2---:R-:W-:-:S09]  /*04e0*/  ULEA UR4, UR5, UR4, 0x18 ;  /* 0x0000000405047291 */ /* 0x004fd2000f8ec0ff */
[----:B0-----:R-:W0:Y:S01]  /*04f0*/  LDS R6, [UR4] ;  /* 0x00000004ff067984 */ /* 0x001e220008000800 */
[----:B------:R-:W-:Y:S01]  /*0500*/  BAR.SYNC.DEFER_BLOCKING 0x0 ;  /* 0x0000000000007b1d */ /* 0x000fe20000010000 */
[----:B0-----:R-:W-:-:S04]  /*0510*/  FSETP.GT.AND P0, PT, R6, RZ, PT ;  /* 0x000000ff0600720b */ /* 0x001fc80003f04000 */
[----:B------:R-:W-:-:S13]  /*0520*/  ISETP.GE.OR P0, PT, R0, UR6, !P0 ;  /* 0x0000000600007c0c */ /* 0x000fda000c706670 */
[----:B------:R-:W-:Y:S05]  /*0530*/  @P0 EXIT ;  /* 0x000000000000094d */ /* 0x000fea0003800000 */
[----:B------:R-:W0:Y:S01]  /*0540*/  MUFU.RCP R3, R6 ;  /* 0x0000000600037308 */ /* 0x000e220000001000 */
[----:B------:R-:W-:Y:S07]  /*0550*/  BSSY.RECONVERGENT B0, `(.L_x_27) ;  /* 0x000000c000007945 */ /* 0x000fee0003800200 */
[----:B------:R-:W2:Y:S01]  /*0560*/  FCHK P0, R7, R6 ;  /* 0x0000000607007302 */ /* 0x000ea20000000000 */
[----:B0-----:R-:W-:-:S04]  /*0570*/  FFMA R0, -R6, R3, 1 ;  /* 0x3f80000006007423 */ /* 0x001fc80000000103 */
[----:B------:R-:W-:-:S04]  /*0580*/  FFMA R0, R3, R0, R3 ;  /* 0x0000000003007223 */ /* 0x000fc80000000003 */
[----:B------:R-:W-:-:S04]  /*0590*/  FFMA R3, R0, R7, RZ ;  /* 0x0000000700037223 */ /* 0x000fc800000000ff */
[----:B-1----:R-:W-:-:S04]  /*05a0*/  FFMA R2, -R6, R3, R7 ;  /* 0x0000000306027223 */ /* 0x002fc80000000107 */
[----:B------:R-:W-:Y:S01]  /*05b0*/  FFMA R3, R0, R2, R3 ;  /* 0x0000000200037223 */ /* 0x000fe20000000003 */
[----:B--2---:R-:W-:Y:S06]  /*05c0*/  @!P0 BRA `(.L_x_28) ;  /* 0x0000000000108947 */ /* 0x004fec0003800000 */
[----:B------:R-:W-:Y:S01]  /*05d0*/  IMAD.MOV.U32 R3, RZ, RZ, R7 ;  /* 0x000000ffff037224 */ /* 0x000fe200078e0007 */
[----:B------:R-:W-:-:S07]  /*05e0*/  MOV R2, 0x600 ;  /* 0x0000060000027802 */ /* 0x000fce0000000f00 */
[----:B------:R-:W-:Y:S05]  /*05f0*/  CALL.REL.NOINC `($__internal_1_$__cuda_sm3x_div_rn_noftz_f32_slowpath) ;  /* 0x0000000000107944 */ /* 0x000fea0003c00000 */
[----:B------:R-:W-:-:S07]  /*0600*/  IMAD.MOV.U32 R3, RZ, RZ, R0 ;  /* 0x000000ffff037224 */ /* 0x000fce00078e0000 */
.L_x_28:
[----:B------:R-:W-:Y:S05]  /*0610*/  BSYNC.RECONVERGENT B0 ;  /* 0x0000000000007941 */ /* 0x000fea0003800200 */
.L_x_27:
[----:B------:R-:W-:Y:S01]  /*0620*/  STG.E desc[UR8][R4.64], R3 ;  /* 0x0000000304007986 */ /* 0x000fe2000c101908 */
[----:B------:R-:W-:Y:S05]  /*0630*/  EXIT ;  /* 0x000000000000794d */ /* 0x000fea0003800000 */
        .weak           $__internal_1_$__cuda_sm3x_div_rn_noftz_f32_slowpath
        .type           $__internal_1_$__cuda_sm3x_div_rn_noftz_f32_slowpath,@function
        .size           $__internal_1_$__cuda_sm3x_div_rn_noftz_f32_slowpath,(.L_x_121 - $__internal_1_$__cuda_sm3x_div_rn_noftz_f32_slowpath)
$__internal_1_$__cuda_sm3x_div_rn_noftz_f32_slowpath:
[----:B------:R-:W-:Y:S01]  /*0640*/  SHF.R.U32.HI R7, RZ, 0x17, R6 ;  /* 0x00000017ff077819 */ /* 0x000fe20000011606 */
[----:B------:R-:W-:Y:S01]  /*0650*/  BSSY.RECONVERGENT B1, `(.L_x_29) ;  /* 0x0000063000017945 */ /* 0x000fe20003800200 */
[----:B------:R-:W-:Y:S02]  /*0660*/  SHF.R.U32.HI R0, RZ, 0x17, R3 ;  /* 0x00000017ff007819 */ /* 0x000fe40000011603 */
[----:B------:R-:W-:Y:S02]  /*0670*/  LOP3.LUT R7, R7, 0xff, RZ, 0xc0, !PT ;  /* 0x000000ff07077812 */ /* 0x000fe400078ec0ff */
[----:B------:R-:W-:-:S03]  /*0680*/  LOP3.LUT R12, R0, 0xff, RZ, 0xc0, !PT ;  /* 0x000000ff000c7812 */ /* 0x000fc600078ec0ff */
[----:B------:R-:W-:Y:S02]  /*0690*/  VIADD R9, R7, 0xffffffff ;  /* 0xffffffff07097836 */ /* 0x000fe40000000000 */
[----:B------:R-:W-:-:S03]  /*06a0*/  VIADD R10, R12, 0xffffffff ;  /* 0xffffffff0c0a7836 */ /* 0x000fc60000000000 */
[----:B------:R-:W-:-:S04]  /*06b0*/  ISETP.GT.U32.AND P0, PT, R9, 0xfd, PT ;  /* 0x000000fd0900780c */ /* 0x000fc80003f04070 */
[----:B------:R-:W-:-:S13]  /*06c0*/  ISETP.GT.U32.OR P0, PT, R10, 0xfd, P0 ;  /* 0x000000fd0a00780c */ /* 0x000fda0000704470 */
[----:B------:R-:W-:Y:S01]  /*06d0*/  @!P0 IMAD.MOV.U32 R8, RZ, RZ, RZ ;  /* 0x000000ffff088224 */ /* 0x000fe200078e00ff */
[----:B------:R-:W-:Y:S06]  /*06e0*/  @!P0 BRA `(.L_x_30) ;  /* 0x0000000000608947 */ /* 0x000fec0003800000 */
[----:B------:R-:W-:Y:S01]  /*06f0*/  FSETP.GTU.FTZ.AND P0, PT, |R3|, +INF , PT ;  /* 0x7f8000000300780b */ /* 0x000fe20003f1c200 */
[----:B------:R-:W-:Y:S01]  /*0700*/  IMAD.MOV.U32 R0, RZ, RZ, R6 ;  /* 0x000000ffff007224 */ /* 0x000fe200078e0006 */
        /* <DEDUP_REMOVED lines=22> */
.L_x_30:
[----:B------:R-:W-:Y:S01]  /*0870*/  LEA R9, R7, 0xc0800000, 0x17 ;  /* 0xc080000007097811 */ /* 0x000fe200078eb8ff */
[----:B------:R-:W-:Y:S04]  /*0880*/  BSSY.RECONVERGENT B2, `(.L_x_35) ;  /* 0x0000036000027945 */ /* 0x000fe80003800200 */
[----:B------:R-:W-:Y:S02]  /*0890*/  IMAD.IADD R9, R6, 0x1, -R9 ;  /* 0x0000000106097824 */ /* 0x000fe400078e0a09 */
[----:B------:R-:W-:Y:S02]  /*08a0*/  VIADD R6, R12, 0xffffff81 ;  /* 0xffffff810c067836 */ /* 0x000fe40000000000 */
[----:B------:R-:W0:Y:S01]  /*08b0*/  MUFU.RCP R10, R9 ;  /* 0x00000009000a7308 */ /* 0x000e220000001000 */
[----:B------:R-:W-:Y:S01]  /*08c0*/  FADD.FTZ R11, -R9, -RZ ;  /* 0x800000ff090b7221 */ /* 0x000fe20000010100 */
[C---:B------:R-:W-:Y:S01]  /*08d0*/  IMAD R0, R6.reuse, -0x800000, R3 ;  /* 0xff80000006007824 */ /* 0x040fe200078e0203 */
[----:B------:R-:W-:-:S05]  /*08e0*/  IADD3 R7, PT, PT, R6, 0x7f, -R7 ;  /* 0x0000007f06077810 */ /* 0x000fca0007ffe807 */
[----:B------:R-:W-:Y:S02]  /*08f0*/  IMAD.IADD R7, R7, 0x1, R8 ;  /* 0x0000000107077824 */ /* 0x000fe400078e0208 */
        /* <DEDUP_REMOVED lines=21> */
[C---:B------:R-:W-:Y:S02]  /*0a50*/  VIADD R8, R9.reuse, 0x20 ;  /* 0x0000002009087836 */ /* 0x040fe40000000000 */
[CCC-:B------:R-:W-:Y:S01]  /*0a60*/  FFMA.RM R6, R12.reuse, R10.reuse, R13.reuse ;  /* 0x0000000a0c067223 */ /* 0x1c0fe2000000400d */
[----:B------:R-:W-:Y:S02]  /*0a70*/  ISETP.NE.AND P2, PT, R9, RZ, PT ;  /* 0x000000ff0900720c */ /* 0x000fe40003f45270 */
[----:B------:R-:W-:Y:S01]  /*0a80*/  LOP3.LUT R7, R3, 0x7fffff, RZ, 0xc0, !PT ;  /* 0x007fffff03077812 */ /* 0x000fe200078ec0ff */
[----:B------:R-:W-:Y:S01]  /*0a90*/  FFMA.RP R3, R12, R10, R13 ;  /* 0x0000000a0c037223 */ /* 0x000fe2000000800d */
[----:B------:R-:W-:Y:S01]  /*0aa0*/  ISETP.NE.AND P1, PT, R9, RZ, PT ;  /* 0x000000ff0900720c */ /* 0x000fe20003f25270 */
[----:B------:R-:W-:Y:S01]  /*0ab0*/  IMAD.MOV R9, RZ, RZ, -R9 ;  /* 0x000000ffff097224 */ /* 0x000fe200078e0a09 */
        /* <DEDUP_REMOVED lines=14> */
.L_x_37:
[----:B------:R-:W-:-:S04]  /*0ba0*/  LOP3.LUT R0, R0, 0x80000000, RZ, 0xc0, !PT ;  /* 0x8000000000007812 */ /* 0x000fc800078ec0ff */
[----:B------:R-:W-:Y:S01]  /*0bb0*/  LOP3.LUT R0, R0, 0x7f800000, RZ, 0xfc, !PT ;  /* 0x7f80000000007812 */ /* 0x000fe200078efcff */
[----:B------:R-:W-:Y:S06]  /*0bc0*/  BRA `(.L_x_38) ;  /* 0x0000000000047947 */ /* 0x000fec0003800000 */
.L_x_36:
[----:B------:R-:W-:-:S07]  /*0bd0*/  IMAD R0, R7, 0x800000, R0 ;  /* 0x0080000007007824 */ /* 0x000fce00078e0200 */
.L_x_38:
[----:B------:R-:W-:Y:S05]  /*0be0*/  BSYNC.RECONVERGENT B2 ;  /* 0x0000000000027941 */ /* 0x000fea0003800200 */
.L_x_35:
[----:B------:R-:W-:Y:S05]  /*0bf0*/  BRA `(.L_x_39) ;  /* 0x0000000000207947 */ /* 0x000fea0003800000 */
.L_x_34:
[----:B------:R-:W-:-:S04]  /*0c00*/  LOP3.LUT R0, R6, 0x80000000, R3, 0x48, !PT ;  /* 0x8000000006007812 */ /* 0x000fc800078e4803 */
[----:B------:R-:W-:Y:S01]  /*0c10*/  LOP3.LUT R0, R0, 0x7f800000, RZ, 0xfc, !PT ;  /* 0x7f80000000007812 */ /* 0x000fe200078efcff */
[----:B------:R-:W-:Y:S06]  /*0c20*/  BRA `(.L_x_39) ;  /* 0x0000000000147947 */ /* 0x000fec0003800000 */
.L_x_33:
[----:B------:R-:W-:Y:S01]  /*0c30*/  LOP3.LUT R0, R6, 0x80000000, R3, 0x48, !PT ;  /* 0x8000000006007812 */ /* 0x000fe200078e4803 */
[----:B------:R-:W-:Y:S06]  /*0c40*/  BRA `(.L_x_39) ;  /* 0x00000000000c7947 */ /* 0x000fec0003800000 */
.L_x_32:
[----:B------:R-:W0:Y:S01]  /*0c50*/  MUFU.RSQ R0, -QNAN ;  /* 0xffc0000000007908 */ /* 0x000e220000001400 */
[----:B------:R-:W-:Y:S05]  /*0c60*/  BRA `(.L_x_39) ;  /* 0x0000000000047947 */ /* 0x000fea0003800000 */
.L_x_31:
[----:B------:R-:W-:-:S07]  /*0c70*/  FADD.FTZ R0, R3, R0 ;  /* 0x0000000003007221 */ /* 0x000fce0000010000 */
.L_x_39:
[----:B------:R-:W-:Y:S05]  /*0c80*/  BSYNC.RECONVERGENT B1 ;  /* 0x0000000000017941 */ /* 0x000fea0003800200 */
.L_x_29:
[----:B------:R-:W-:-:S04]  /*0c90*/  IMAD.MOV.U32 R3, RZ, RZ, 0x0 ;  /* 0x00000000ff037424 */ /* 0x000fc800078e00ff */
[----:B0-----:R-:W-:Y:S05]  /*0ca0*/  RET.REL.NODEC R2 `(_Z14softmax_kernelPfi) ;  /* 0xfffffff002d47950 */ /* 0x001fea0003c3ffff */
.L_x_40:
        /* <DEDUP_REMOVED lines=13> */
.L_x_121:


//--------------------- .text._Z17attn_score_kernelPfPKfS1_iiiiiii --------------------------
	.section	.text._Z17attn_score_kernelPfPKfS1_iiiiiii,"ax",@progbits
	.align	128
        .global         _Z17attn_score_kernelPfPKfS1_iiiiiii
        .type           _Z17attn_score_kernelPfPKfS1_iiiiiii,@function
        .size           _Z17attn_score_kernelPfPKfS1_iiiiiii,(.L_x_123 - _Z17attn_score_kernelPfPKfS1_iiiiiii)
        .other          _Z17attn_score_kernelPfPKfS1_iiiiiii,@"STO_CUDA_ENTRY STV_DEFAULT"
_Z17attn_score_kernelPfPKfS1_iiiiiii:
.text._Z17attn_score_kernelPfPKfS1_iiiiiii:
[----:B------:R-:W-:Y:S01]  /*0000*/  LDC R1, c[0x0][0x37c] ;  /* 0x0000df00ff017b82 */ /* 0x000fe20000000800 */
[----:B------:R-:W0:Y:S07]  /*0010*/  S2R R4, SR_CTAID.X ;  /* 0x0000000000047919 */ /* 0x000e2e0000002500 */
[----:B------:R-:W1:Y:S01]  /*0020*/  S2UR UR6, SR_CTAID.Y ;  /* 0x00000000000679c3 */ /* 0x000e620000002600 */
[----:B------:R-:W0:Y:S07]  /*0030*/  LDCU UR4, c[0x0][0x398] ;  /* 0x00007300ff0477ac */ /* 0x000e2e0008000800 */
[----:B------:R-:W1:Y:S02]  /*0040*/  LDC R0, c[0x0][0x3a8] ;  /* 0x0000ea00ff007b82 */ /* 0x000e640000000800 */
[----:B-1----:R-:W-:-:S04]  /*0050*/  ISETP.LT.AND P0, PT, R0, UR6, PT ;  /* 0x0000000600007c0c */ /* 0x002fc8000bf01270 */
[----:B0-----:R-:W-:-:S13]  /*0060*/  ISETP.GE.OR P0, PT, R4, UR4, P0 ;  /* 0x0000000404007c0c */ /* 0x001fda0008706670 */
[----:B------:R-:W-:Y:S05]  /*0070*/  @P0 EXIT ;  /* 0x000000000000094d */ /* 0x000fea0003800000 */
[----:B------:R-:W0:Y:S01]  /*0080*/  LDC R7, c[0x0][0x3b0] ;  /* 0x0000ec00ff077b82 */ /* 0x000e220000000800 */
[----:B------:R-:W-:Y:S01]  /*0090*/  IABS R8, R4 ;  /* 0x0000000400087213 */ /* 0x000fe20000000000 */
[----:B------:R-:W1:Y:S01]  /*00a0*/  LDCU UR7, c[0x0][0x3a0] ;  /* 0x00007400ff0777ac */ /* 0x000e620008000800 */
[----:B------:R-:W-:Y:S01]  /*00b0*/  BSSY.RECONVERGENT B0, `(.L_x_41) ;  /* 0x0000033000007945 */ /* 0x000fe20003800200 */
[----:B------:R-:W2:Y:S01]  /*00c0*/  LDCU.64 UR8, c[0x0][0x358] ;  /* 0x00006b00ff0877ac */ /* 0x000ea20008000a00 */
[----:B0-----:R-:W-:-:S04]  /*00d0*/  IABS R6, R7 ;  /* 0x0000000700067213 */ /* 0x001fc80000000000 */
[----:B------:R-:W0:Y:S08]  /*00e0*/  I2F.RP R0, R6 ;  /* 0x0000000600007306 */ /* 0x000e300000209400 */
[----:B0-----:R-:W0:Y:S02]  /*00f0*/  MUFU.RCP R0, R0 ;  /* 0x0000000000007308 */ /* 0x001e240000001000 */
[----:B0-----:R-:W-:-:S06]  /*0100*/  VIADD R2, R0, 0xffffffe ;  /* 0x0ffffffe00027836 */ /* 0x001fcc0000000000 */
[----:B------:R0:W3:Y:S02]  /*0110*/  F2I.FTZ.U32.TRUNC.NTZ R3, R2 ;  /* 0x0000000200037305 */ /* 0x0000e4000021f000 */
[----:B0-----:R-:W-:Y:S02]  /*0120*/  IMAD.MOV.U32 R2, RZ, RZ, RZ ;  /* 0x000000ffff027224 */ /* 0x001fe400078e00ff */
[----:B---3--:R-:W-:-:S04]  /*0130*/  IMAD.MOV R5, RZ, RZ, -R3 ;  /* 0x000000ffff057224 */ /* 0x008fc800078e0a03 */
[----:B------:R-:W-:-:S04]  /*0140*/  IMAD R5, R5, R6, RZ ;  /* 0x0000000605057224 */ /* 0x000fc800078e02ff */
[----:B------:R-:W-:Y:S01]  /*0150*/  IMAD.HI.U32 R3, R3, R5, R2 ;  /* 0x0000000503037227 */ /* 0x000fe200078e0002 */
[----:B------:R-:W-:-:S03]  /*0160*/  LOP3.LUT R2, R4, R7, RZ, 0x3c, !PT ;  /* 0x0000000704027212 */ /* 0x000fc600078e3cff */
[----:B------:R-:W-:Y:S01]  /*0170*/  IMAD.MOV.U32 R5, RZ, RZ, R8 ;  /* 0x000000ffff057224 */ /* 0x000fe200078e0008 */
[----:B------:R-:W-:-:S03]  /*0180*/  ISETP.GE.AND P1, PT, R2, RZ, PT ;  /* 0x000000ff0200720c */ /* 0x000fc60003f26270 */
[----:B------:R-:W-:-:S04]  /*0190*/  IMAD.HI.U32 R3, R3, R5, RZ ;  /* 0x0000000503037227 */ /* 0x000fc800078e00ff */
[----:B------:R-:W-:-:S04]  /*01a0*/  IMAD.MOV R0, RZ, RZ, -R3 ;  /* 0x000000ffff007224 */ /* 0x000fc800078e0a03 */
[C---:B------:R-:W-:Y:S02]  /*01b0*/  IMAD R5, R6.reuse, R0, R5 ;  /* 0x0000000006057224 */ /* 0x040fe400078e0205 */
[----:B------:R-:W1:Y:S03]  /*01c0*/  S2R R0, SR_TID.X ;  /* 0x0000000000007919 */ /* 0x000e660000002100 */
[----:B------:R-:W-:-:S13]  /*01d0*/  ISETP.GT.U32.AND P2, PT, R6, R5, PT ;  /* 0x000000050600720c */ /* 0x000fda0003f44070 */
[----:B------:R-:W-:Y:S02]  /*01e0*/  @!P2 IMAD.IADD R5, R5, 0x1, -R6 ;  /* 0x000000010505a824 */ /* 0x000fe400078e0a06 */
[----:B------:R-:W-:Y:S01]  /*01f0*/  @!P2 VIADD R3, R3, 0x1 ;  /* 0x000000010303a836 */ /* 0x000fe20000000000 */
[----:B------:R-:W-:Y:S02]  /*0200*/  ISETP.NE.AND P2, PT, R7, RZ, PT ;  /* 0x000000ff0700720c */ /* 0x000fe40003f45270 */
[----:B------:R-:W-:Y:S01]  /*0210*/  ISETP.GE.U32.AND P0, PT, R5, R6, PT ;  /* 0x000000060500720c */ /* 0x000fe20003f06070 */
[----:B------:R-:W-:-:S12]  /*0220*/  IMAD.MOV.U32 R5, RZ, RZ, RZ ;  /* 0x000000ffff057224 */ /* 0x000fd800078e00ff */
[----:B------:R-:W-:Y:S01]  /*0230*/  @P0 VIADD R3, R3, 0x1 ;  /* 0x0000000103030836 */ /* 0x000fe20000000000 */
[----:B-1----:R-:W-:-:S03]  /*0240*/  ISETP.GE.AND P0, PT, R0, UR7, PT ;  /* 0x0000000700007c0c */ /* 0x002fc6000bf06270 */
[----:B------:R-:W-:Y:S01]  /*0250*/  @!P1 IMAD.MOV R3, RZ, RZ, -R3 ;  /* 0x000000ffff039224 */ /* 0x000fe200078e0a03 */
[----:B------:R-:W-:-:S09]  /*0260*/  @!P2 LOP3.LUT R3, RZ, R7, RZ, 0x33, !PT ;  /* 0x00000007ff03a212 */ /* 0x000fd200078e33ff */
[----:B--2---:R-:W-:Y:S05]  /*0270*/  @P0 BRA `(.L_x_42) ;  /* 0x0000000000580947 */ /* 0x004fea0003800000 */
[----:B------:R-:W0:Y:S01]  /*0280*/  LDC R7, c[0x0][0x3ac] ;  /* 0x0000eb00ff077b82 */ /* 0x000e220000000800 */
[----:B------:R-:W1:Y:S01]  /*0290*/  LDCU UR4, c[0x0][0x3a4] ;  /* 0x00007480ff0477ac */ /* 0x000e620008000800 */
[----:B------:R-:W-:Y:S02]  /*02a0*/  IMAD R3, R3, UR7, RZ ;  /* 0x0000000703037c24 */ /* 0x000fe4000f8e02ff */
[----:B------:R-:W-:Y:S01]  /*02b0*/  IMAD R5, R4, UR7, RZ ;  /* 0x0000000704057c24 */ /* 0x000fe2000f8e02ff */
[----:B------:R-:W2:Y:S01]  /*02c0*/  LDCU.64 UR12, c[0x0][0x390] ;  /* 0x00007200ff0c77ac */ /* 0x000ea20008000a00 */
[----:B------:R-:W3:Y:S03]  /*02d0*/  LDCU.64 UR10, c[0x0][0x388] ;  /* 0x00007100ff0a77ac */ /* 0x000ee60008000a00 */
[----:B------:R-:W-:-:S04]  /*02e0*/  IADD3 R9, P0, PT, R5, R0, RZ ;  /* 0x0000000005097210 */ /* 0x000fc80007f1e0ff */
[----:B------:R-:W-:Y:S01]  /*02f0*/  LEA.HI.X.SX32 R10, R5, RZ, 0x1, P0 ;  /* 0x000000ff050a7211 */ /* 0x000fe200000f0eff */
[----:B-1----:R-:W-:-:S04]  /*0300*/  UIMAD UR4, UR6, UR4, URZ ;  /* 0x00000004060472a4 */ /* 0x002fc8000f8e02ff */
[----:B------:R-:W-:Y:S01]  /*0310*/  USHF.R.S32.HI UR5, URZ, 0x1f, UR4 ;  /* 0x0000001fff057899 */ /* 0x000fe20008011404 */
[----:B0-----:R-:W-:Y:S02]  /*0320*/  SHF.R.S32.HI R2, RZ, 0x1f, R7 ;  /* 0x0000001fff027819 */ /* 0x001fe40000011407 */
[----:B------:R-:W-:-:S04]  /*0330*/  IADD3 R6, P1, P2, R7, UR4, R0 ;  /* 0x0000000407067c10 */ /* 0x000fc8000fa3e000 */
[----:B------:R-:W-:Y:S02]  /*0340*/  IADD3.X R8, PT, PT, R2, UR5, RZ, P1, P2 ;  /* 0x0000000502087c10 */ /* 0x000fe40008fe44ff */
[----:B------:R-:W-:Y:S02]  /*0350*/  IADD3 R7, P1, PT, R3, R6, RZ ;  /* 0x0000000603077210 */ /* 0x000fe40007f3e0ff */
[----:B---3--:R-:W-:Y:S02]  /*0360*/  LEA R2, P0, R9, UR10, 0x2 ;  /* 0x0000000a09027c11 */ /* 0x008fe4000f8010ff */
[----:B------:R-:W-:Y:S02]  /*0370*/  LEA.HI.X.SX32 R8, R3, R8, 0x1, P1 ;  /* 0x0000000803087211 */ /* 0x000fe400008f0eff */
[----:B--2---:R-:W-:Y:S02]  /*0380*/  LEA R6, P1, R7, UR12, 0x2 ;  /* 0x0000000c07067c11 */ /* 0x004fe4000f8210ff */
[----:B------:R-:W-:-:S02]  /*0390*/  LEA.HI.X R3, R9, UR11, R10, 0x2, P0 ;  /* 0x0000000b09037c11 */ /* 0x000fc400080f140a */
[----:B------:R-:W-:-:S03]  /*03a0*/  LEA.HI.X R7, R7, UR13, R8, 0x2, P1 ;  /* 0x0000000d07077c11 */ /* 0x000fc600088f1408 */
[----:B------:R-:W2:Y:S04]  /*03b0*/  LDG.E R2, desc[UR8][R2.64] ;  /* 0x0000000802027981 */ /* 0x000ea8000c1e1900 */
[----:B------:R-:W2:Y:S02]  /*03c0*/  LDG.E R7, desc[UR8][R6.64] ;  /* 0x0000000806077981 */ /* 0x000ea4000c1e1900 */
[----:B--2---:R-:W-:-:S07]  /*03d0*/  FMUL R5, R2, R7 ;  /* 0x0000000702057220 */ /* 0x004fce0000400000 */
.L_x_42:
[----:B------:R-:W-:Y:S05]  /*03e0*/  BSYNC.RECONVERGENT B0 ;  /* 0x0000000000007941 */ /* 0x000fea0003800200 */
.L_x_41:
[----:B------:R-:W0:Y:S01]  /*03f0*/  S2UR UR5, SR_CgaCtaId ;  /* 0x00000000000579c3 */ /* 0x000e220000008800 */
[----:B------:R-:W-:Y:S01]  /*0400*/  UMOV UR4, 0x400 ;  /* 0x0000040000047882 */ /* 0x000fe20000000000 */
[----:B------:R-:W1:Y:S01]  /*0410*/  LDCU UR7, c[0x0][0x360] ;  /* 0x00006c00ff0777ac */ /* 0x000e620008000800 */
[----:B------:R-:W-:Y:S01]  /*0420*/  ISETP.NE.AND P1, PT, R0, RZ, PT ;  /* 0x000000ff0000720c */ /* 0x000fe20003f25270 */
[----:B-1----:R-:W-:Y:S02]  /*0430*/  UISETP.GE.U32.AND UP0, UPT, UR7, 0x2, UPT ;  /* 0x000000020700788c */ /* 0x002fe4000bf06070 */
[----:B0-----:R-:W-:-:S06]  /*0440*/  ULEA UR4, UR5, UR4, 0x18 ;  /* 0x0000000405047291 */ /* 0x001fcc000f8ec0ff */
[----:B------:R-:W-:-:S05]  /*0450*/  LEA R2, R0, UR4, 0x2 ;  /* 0x0000000400027c11 */ /* 0x000fca000f8e10ff */
[----:B------:R0:W-:Y:S01]  /*0460*/  STS [R2], R5 ;  /* 0x0000000502007388 */ /* 0x0001e20000000800 */
[----:B------:R-:W-:Y:S06]  /*0470*/  BAR.SYNC.DEFER_BLOCKING 0x0 ;  /* 0x0000000000007b1d */ /* 0x000fec0000010000 */
[----:B------:R-:W-:Y:S05]  /*0480*/  BRA.U !UP0, `(.L_x_43) ;  /* 0x0000000108307547 */ /* 0x000fea000b800000 */
[----:B------:R-:W-:-:S07]  /*0490*/  IMAD.U32 R3, RZ, RZ, UR7 ;  /* 0x00000007ff037e24 */ /* 0x000fce000f8e00ff */
.L_x_44:
[----:B------:R-:W-:-:S04]  /*04a0*/  SHF.R.U32.HI R9, RZ, 0x1, R3 ;  /* 0x00000001ff097819 */ /* 0x000fc80000011603 */
[----:B------:R-:W-:-:S13]  /*04b0*/  ISETP.GE.U32.AND P0, PT, R0, R9, PT ;  /* 0x000000090000720c */ /* 0x000fda0003f06070 */
[----:B0-----:R-:W-:Y:S01]  /*04c0*/  @!P0 IMAD R5, R9, 0x4, R2 ;  /* 0x0000000409058824 */ /* 0x001fe200078e0202 */
[----:B------:R-:W-:Y:S05]  /*04d0*/  @!P0 LDS R6, [R2] ;  /* 0x0000000002068984 */ /* 0x000fea0000000800 */
[----:B------:R-:W0:Y:S02]  /*04e0*/  @!P0 LDS R5, [R5] ;  /* 0x0000000005058984 */ /* 0x000e240000000800 */
[----:B0-----:R-:W-:-:S05]  /*04f0*/  @!P0 FADD R7, R5, R6 ;  /* 0x0000000605078221 */ /* 0x001fca0000000000 */
[----:B------:R1:W-:Y:S01]  /*0500*/  @!P0 STS [R2], R7 ;  /* 0x0000000702008388 */ /* 0x0003e20000000800 */
[----:B------:R-:W-:Y:S01]  /*0510*/  BAR.SYNC.DEFER_BLOCKING 0x0 ;  /* 0x0000000000007b1d */ /* 0x000fe20000010000 */
[----:B------:R-:W-:Y:S01]  /*0520*/  ISETP.GT.U32.AND P0, PT, R3, 0x3, PT ;  /* 0x000000030300780c */ /* 0x000fe20003f04070 */
[----:B------:R-:W-:-:S12]  /*0530*/  IMAD.MOV.U32 R3, RZ, RZ, R9 ;  /* 0x000000ffff037224 */ /* 0x000fd800078e0009 */
[----:B-1----:R-:W-:Y:S05]  /*0540*/  @P0 BRA `(.L_x_44) ;  /* 0xfffffffc00d40947 */ /* 0x002fea000383ffff */
.L_x_43:
[----:B------:R-:W-:Y:S05]  /*0550*/  @P1 EXIT ;  /* 0x000000000000194d */ /* 0x000fea0003800000 */
[----:B------:R-:W1:Y:S01]  /*0560*/  S2UR UR5, SR_CgaCtaId ;  /* 0x00000000000579c3 */ /* 0x000e620000008800 */
[----:B------:R-:W-:Y:S02]  /*0570*/  UMOV UR4, 0x400 ;  /* 0x0000040000047882 */ /* 0x000fe40000000000 */
[----:B-1----:R-:W-:Y:S01]  /*0580*/  ULEA UR4, UR5, UR4, 0x18 ;  /* 0x0000000405047291 */ /* 0x002fe2000f8ec0ff */
[----:B------:R-:W0:Y:S08]  /*0590*/  LDCU UR5, c[0x0][0x3a0] ;  /* 0x00007400ff0577ac */ /* 0x000e300008000800 */
[----:B------:R-:W1:Y:S01]  /*05a0*/  LDS R0, [UR4] ;  /* 0x00000004ff007984 */ /* 0x000e620008000800 */
[----:B0-----:R-:W-:-:S04]  /*05b0*/  I2FP.F32.S32 R2, UR5 ;  /* 0x0000000500027c45 */ /* 0x001fc80008201400 */
[----:B------:R0:W2:Y:S01]  /*05c0*/  MUFU.RSQ R3, R2 ;  /* 0x0000000200037308 */ /* 0x0000a20000001400 */
[----:B------:R-:W-:-:S05]  /*05d0*/  VIADD R5, R2, 0xf3000000 ;  /* 0xf300000002057836 */ /* 0x000fca0000000000 */
[----:B------:R-:W-:-:S13]  /*05e0*/  ISETP.GT.U32.AND P0, PT, R5, 0x727fffff, PT ;  /* 0x727fffff0500780c */ /* 0x000fda0003f04070 */
[----:B0-2---:R-:W-:Y:S05]  /*05f0*/  @!P0 BRA `(.L_x_45) ;  /* 0x0000000000108947 */ /* 0x005fea0003800000 */
[----:B------:R-:W-:-:S07]  /*0600*/  MOV R7, 0x620 ;  /* 0x0000062000077802 */ /* 0x000fce0000000f00 */
[----:B-1----:R-:W-:Y:S05]  /*0610*/  CALL.REL.NOINC `($__internal_2_$__cuda_sm20_sqrt_rn_f32_slowpath) ;  /* 0x00000000005c7944 */ /* 0x002fea0003c00000 */
[----:B------:R-:W-:Y:S01]  /*0620*/  IMAD.MOV.U32 R3, RZ, RZ, R5 ;  /* 0x000000ffff037224 */ /* 0x000fe200078e0005 */
[----:B------:R-:W-:Y:S06]  /*0630*/  BRA `(.L_x_46) ;  /* 0x0000000000107947 */ /* 0x000fec0003800000 */
.L_x_45:
[----:B------:R-:W-:Y:S01]  /*0640*/  FMUL.FTZ R5, R2, R3 ;  /* 0x0000000302057220 */ /* 0x000fe20000410000 */
[----:B------:R-:W-:-:S03]  /*0650*/  FMUL.FTZ R3, R3, 0.5 ;  /* 0x3f00000003037820 */ /* 0x000fc60000410000 */
[----:B------:R-:W-:-:S04]  /*0660*/  FFMA R2, -R5, R5, R2 ;  /* 0x0000000505027223 */ /* 0x000fc80000000102 */
[----:B------:R-:W-:-:S07]  /*0670*/  FFMA R3, R2, R3, R5 ;  /* 0x0000000302037223 */ /* 0x000fce0000000005 */
.L_x_46:
[----:B------:R-:W0:Y:S08]  /*0680*/  MUFU.RCP R2, R3 ;  /* 0x0000000300027308 */ /* 0x000e300000001000 */
[----:B-1----:R-:W1:Y:S01]  /*0690*/  FCHK P0, R0, R3 ;  /* 0x0000000300007302 */ /* 0x002e620000000000 */
[----:B0-----:R-:W-:-:S04]  /*06a0*/  FFMA R5, R2, -R3, 1 ;  /* 0x3f80000002057423 */ /* 0x001fc80000000803 */
[----:B------:R-:W-:-:S04]  /*06b0*/  FFMA R5, R2, R5, R2 ;  /* 0x0000000502057223 */ /* 0x000fc80000000002 */
[----:B------:R-:W-:-:S04]  /*06c0*/  FFMA R2, R0, R5, RZ ;  /* 0x0000000500027223 */ /* 0x000fc800000000ff */
[----:B------:R-:W-:-:S04]  /*06d0*/  FFMA R6, R2, -R3, R0 ;  /* 0x8000000302067223 */ /* 0x000fc80000000000 */
[----:B------:R-:W-:Y:S01]  /*06e0*/  FFMA R5, R5, R6, R2 ;  /* 0x0000000605057223 */ /* 0x000fe20000000002 */
[----:B-1----:R-:W-:Y:S06]  /*06f0*/  @!P0 BRA `(.L_x_47) ;  /* 0x00000000000c8947 */ /* 0x002fec0003800000 */
[----:B------:R-:W-:-:S07]  /*0700*/  MOV R2, 0x720 ;  /* 0x0000072000027802 */ /* 0x000fce0000000f00 */
[----:B------:R-:W-:Y:S05]  /*0710*/  CALL.REL.NOINC `($__internal_3_$__cuda_sm3x_div_rn_noftz_f32_slowpath) ;  /* 0x00000000007c7944 */ /* 0x000fea0003c00000 */
[----:B------:R-:W-:-:S07]  /*0720*/  IMAD.MOV.U32 R5, RZ, RZ, R0 ;  /* 0x000000ffff057224 */ /* 0x000fce00078e0000 */
.L_x_47:
[----:B------:R-:W0:Y:S08]  /*0730*/  LDC R7, c[0x0][0x39c] ;  /* 0x0000e700ff077b82 */ /* 0x000e300000000800 */
[----:B------:R-:W1:Y:S01]  /*0740*/  LDC.64 R2, c[0x0][0x380] ;  /* 0x0000e000ff027b82 */ /* 0x000e620000000a00 */
[----:B0-----:R-:W-:-:S04]  /*0750*/  IMAD R7, R4, R7, UR6 ;  /* 0x0000000604077e24 */ /* 0x001fc8000f8e0207 */
[----:B-1----:R-:W-:-:S05]  /*0760*/  IMAD.WIDE R2, R7, 0x4, R2 ;  /* 0x0000000407027825 */ /* 0x002fca00078e0202 */
[----:B------:R-:W-:Y:S01]  /*0770*/  STG.E desc[UR8][R2.64], R5 ;  /* 0x0000000502007986 */ /* 0x000fe2000c101908 */
[----:B------:R-:W-:Y:S05]  /*0780*/  EXIT ;  /* 0x000000000000794d */ /* 0x000fea0003800000 */
        .weak           $__internal_2_$__cuda_sm20_sqrt_rn_f32_slowpath
        .type           $__internal_2_$__cuda_sm20_sqrt_rn_f32_slowpath,@function
        .size           $__internal_2_$__cuda_sm20_sqrt_rn_f32_slowpath,($__internal_3_$__cuda_sm3x_div_rn_noftz_f32_slowpath - $__internal_2_$__cuda_sm20_sqrt_rn_f32_slowpath)
$__internal_2_$__cuda_sm20_sqrt_rn_f32_slowpath:
[----:B------:R-:W-:-:S13]  /*0790*/  LOP3.LUT P0, RZ, R2, 0x7fffffff, RZ, 0xc0, !PT ;  /* 0x7fffffff02ff7812 */ /* 0x000fda000780c0ff */
[----:B------:R-:W-:Y:S01]  /*07a0*/  @!P0 IMAD.MOV.U32 R3, RZ, RZ, R2 ;  /* 0x000000ffff038224 */ /* 0x000fe200078e0002 */
[----:B------:R-:W-:Y:S06]  /*07b0*/  @!P0 BRA `(.L_x_48) ;  /* 0x0000000000448947 */ /* 0x000fec0003800000 */
[----:B------:R-:W-:-:S13]  /*07c0*/  FSETP.GEU.FTZ.AND P0, PT, R2, RZ, PT ;  /* 0x000000ff0200720b */ /* 0x000fda0003f1e000 */
[----:B------:R-:W-:Y:S01]  /*07d0*/  @!P0 IMAD.MOV.U32 R3, RZ, RZ, 0x7fffffff ;  /* 0x7fffffffff038424 */ /* 0x000fe200078e00ff */
[----:B------:R-:W-:Y:S06]  /*07e0*/  @!P0 BRA `(.L_x_48) ;  /* 0x0000000000388947 */ /* 0x000fec0003800000 */
[----:B------:R-:W-:-:S13]  /*07f0*/  FSETP.GTU.FTZ.AND P0, PT, |R2|, +INF , PT ;  /* 0x7f8000000200780b */ /* 0x000fda0003f1c200 */
[----:B------:R-:W-:Y:S01]  /*0800*/  @P0 FADD.FTZ R3, R2, 1 ;  /* 0x3f80000002030421 */ /* 0x000fe20000010000 */
[----:B------:R-:W-:Y:S06]  /*0810*/  @P0 BRA `(.L_x_48) ;  /* 0x00000000002c0947 */ /* 0x000fec0003800000 */
[----:B------:R-:W-:-:S13]  /*0820*/  FSETP.NEU.FTZ.AND P0, PT, |R2|, +INF , PT ;  /* 0x7f8000000200780b */ /* 0x000fda0003f1d200 */
[----:B------:R-:W-:Y:S01]  /*0830*/  @!P0 IMAD.MOV.U32 R3, RZ, RZ, R2 ;  /* 0x000000ffff038224 */ /* 0x000fe200078e0002 */
[----:B------:R-:W-:Y:S06]  /*0840*/  @!P0 BRA `(.L_x_48) ;  /* 0x0000000000208947 */ /* 0x000fec0003800000 */
[----:B------:R-:W-:-:S04]  /*0850*/  FFMA R2, R2, 1.84467440737095516160e+19, RZ ;  /* 0x5f80000002027823 */ /* 0x000fc800000000ff */
[----:B------:R-:W0:Y:S02]  /*0860*/  MUFU.RSQ R3, R2 ;  /* 0x0000000200037308 */ /* 0x000e240000001400 */
[----:B0-----:R-:W-:Y:S01]  /*0870*/  FMUL.FTZ R5, R2, R3 ;  /* 0x0000000302057220 */ /* 0x001fe20000410000 */
[----:B------:R-:W-:-:S03]  /*0880*/  FMUL.FTZ R3, R3, 0.5 ;  /* 0x3f00000003037820 */ /* 0x000fc60000410000 */
[----:B------:R-:W-:-:S04]  /*0890*/  FADD.FTZ R6, -R5, -RZ ;  /* 0x800000ff05067221 */ /* 0x000fc80000010100 */
[----:B------:R-:W-:-:S04]  /*08a0*/  FFMA R6, R5, R6, R2 ;  /* 0x0000000605067223 */ /* 0x000fc80000000002 */
[----:B------:R-:W-:-:S04]  /*08b0*/  FFMA R3, R6, R3, R5 ;  /* 0x0000000306037223 */ /* 0x000fc80000000005 */
[----:B------:R-:W-:-:S07]  /*08c0*/  FMUL.FTZ R3, R3, 2.3283064365386962891e-10 ;  /* 0x2f80000003037820 */ /* 0x000fce0000410000 */
.L_x_48:
[----:B------:R-:W-:Y:S02]  /*08d0*/  IMAD.MOV.U32 R5, RZ, RZ, R3 ;  /* 0x000000ffff057224 */ /* 0x000fe400078e0003 */
[----:B------:R-:W-:Y:S02]  /*08e0*/  IMAD.MOV.U32 R2, RZ, RZ, R7 ;  /* 0x000000ffff027224 */ /* 0x000fe400078e0007 */
[----:B------:R-:W-:-:S04]  /*08f0*/  IMAD.MOV.U32 R3, RZ, RZ, 0x0 ;  /* 0x00000000ff037424 */ /* 0x000fc800078e00ff */
[----:B------:R-:W-:Y:S05]  /*0900*/  RET.REL.NODEC R2 `(_Z17attn_score_kernelPfPKfS1_iiiiiii) ;  /* 0xfffffff402bc7950 */ /* 0x000fea0003c3ffff */
        .weak           $__internal_3_$__cuda_sm3x_div_rn_noftz_f32_slowpath
        .type           $__internal_3_$__cuda_sm3x_div_rn_noftz_f32_slowpath,@function
        .size           $__internal_3_$__cuda_sm3x_div_rn_noftz_f32_slowpath,(.L_x_123 - $__internal_3_$__cuda_sm3x_div_rn_noftz_f32_slowpath)
$__internal_3_$__cuda_sm3x_div_rn_noftz_f32_slowpath:
[----:B------:R-:W-:Y:S02]  /*0910*/  SHF.R.U32.HI R6, RZ, 0x17, R3 ;  /* 0x00000017ff067819 */ /* 0x000fe40000011603 */
[--C-:B------:R-:W-:Y:S02]  /*0920*/  SHF.R.U32.HI R5, RZ, 0x17, R0.reuse ;  /* 0x00000017ff057819 */ /* 0x100fe40000011600 */
[----:B------:R-:W-:Y:S01]  /*0930*/  LOP3.LUT R10, R6, 0xff, RZ, 0xc0, !PT ;  /* 0x000000ff060a7812 */ /* 0x000fe200078ec0ff */
[----:B------:R-:W-:Y:S01]  /*0940*/  IMAD.MOV.U32 R6, RZ, RZ, R0 ;  /* 0x000000ffff067224 */ /* 0x000fe200078e0000 */
[----:B------:R-:W-:-:S03]  /*0950*/  LOP3.LUT R5, R5, 0xff, RZ, 0xc0, !PT ;  /* 0x000000ff05057812 */ /* 0x000fc600078ec0ff */
        /* <DEDUP_REMOVED lines=29> */
.L_x_49:
[----:B------:R-:W-:Y:S01]  /*0b30*/  LEA R0, R10, 0xc0800000, 0x17 ;  /* 0xc08000000a007811 */ /* 0x000fe200078eb8ff */
[----:B------:R-:W-:-:S04]  /*0b40*/  VIADD R5, R5, 0xffffff81 ;  /* 0xffffff8105057836 */ /* 0x000fc80000000000 */
[----:B------:R-:W-:Y:S02]  /*0b50*/  IMAD.IADD R3, R3, 0x1, -R0 ;  /* 0x0000000103037824 */ /* 0x000fe400078e0a00 */
[----:B------:R-:W-:Y:S02]  /*0b60*/  IMAD R0, R5, -0x800000, R6 ;  /* 0xff80000005007824 */ /* 0x000fe400078e0206 */
[----:B------:R-:W0:Y:S01]  /*0b70*/  MUFU.RCP R8, R3 ;  /* 0x0000000300087308 */ /* 0x000e220000001000 */
[----:B------:R-:W-:-:S04]  /*0b80*/  FADD.FTZ R9, -R3, -RZ ;  /* 0x800000ff03097221 */ /* 0x000fc80000010100 */
[----:B0-----:R-:W-:-:S04]  /*0b90*/  FFMA R11, R8, R9, 1 ;  /* 0x3f800000080b7423 */ /* 0x001fc80000000009 */
[----:B------:R-:W-:-:S04]  /*0ba0*/  FFMA R13, R8, R11, R8 ;  /* 0x0000000b080d7223 */ /* 0x000fc80000000008 */
[----:B------:R-:W-:-:S04]  /*0bb0*/  FFMA R6, R0, R13, RZ ;  /* 0x0000000d00067223 */ /* 0x000fc800000000ff */
[----:B------:R-:W-:-:S04]  /*0bc0*/  FFMA R11, R9, R6, R0 ;  /* 0x00000006090b7223 */ /* 0x000fc80000000000 */
[----:B------:R-:W-:Y:S01]  /*0bd0*/  FFMA R8, R13, R11, R6 ;  /* 0x0000000b0d087223 */ /* 0x000fe20000000006 */
[----:B------:R-:W-:-:S03]  /*0be0*/  IADD3 R6, PT, PT, R5, 0x7f, -R10 ;  /* 0x0000007f05067810 */ /* 0x000fc60007ffe80a */
[----:B------:R-:W-:Y:S02]  /*0bf0*/  FFMA R9, R9, R8, R0 ;  /* 0x0000000809097223 */ /* 0x000fe40000000000 */
[----:B------:R-:W-:Y:S02]  /*0c00*/  IMAD.IADD R6, R6, 0x1, R7 ;  /* 0x0000000106067824 */ /* 0x000fe400078e0207 */
        /* <DEDUP_REMOVED lines=15> */
[-CC-:B------:R-:W-:Y:S01]  /*0d00*/  FFMA.RM R6, R13, R9.reuse, R8.reuse ;  /* 0x000000090d067223 */ /* 0x180fe20000004008 */
[C---:B------:R-:W-:Y:S02]  /*0d10*/  ISETP.NE.AND P2, PT, R7.reuse, RZ, PT ;  /* 0x000000ff0700720c */ /* 0x040fe40003f45270 */
[----:B------:R-:W-:Y:S02]  /*0d20*/  ISETP.NE.AND P1, PT, R7, RZ, PT ;  /* 0x000000ff0700720c */ /* 0x000fe40003f25270 */
[----:B------:R-:W-:Y:S01]  /*0d30*/  LOP3.LUT R5, R3, 0x7fffff, RZ, 0xc0, !PT ;  /* 0x007fffff03057812 */ /* 0x000fe200078ec0ff */
[----:B------:R-:W-:Y:S01]  /*0d40*/  FFMA.RP R3, R13, R9, R8 ;  /* 0x000000090d037223 */ /* 0x000fe20000008008 */
[----:B------:R-:W-:Y:S02]  /*0d50*/  VIADD R8, R7, 0x20 ;  /* 0x0000002007087836 */ /* 0x000fe40000000000 */
[----:B------:R-:W-:Y:S01]  /*0d60*/  LOP3.LUT R5, R5, 0x800000, RZ, 0xfc, !PT ;  /* 0x0080000005057812 */ /* 0x000fe200078efcff */
[----:B------:R-:W-:Y:S01]  /*0d70*/  IMAD.MOV R7, RZ, RZ, -R7 ;  /* 0x000000ffff077224 */ /* 0x000fe200078e0a07 */
[----:B------:R-:W-:-:S02]  /*0d80*/  FSETP.NEU.FTZ.AND P0, PT, R3, R6, PT ;  /* 0x000000060300720b */ /* 0x000fc40003f1d000 */
[----:B------:R-:W-:Y:S02]  /*0d90*/  SHF.L.U32 R8, R5, R8, RZ ;  /* 0x0000000805087219 */ /* 0x000fe400000006ff */
[----:B------:R-:W-:Y:S02]  /*0da0*/  SEL R6, R7, RZ, P2 ;  /* 0x000000ff07067207 */ /* 0x000fe40001000000 */
[----:B------:R-:W-:Y:S02]  /*0db0*/  ISETP.NE.AND P1, PT, R8, RZ, P1 ;  /* 0x000000ff0800720c */ /* 0x000fe40000f25270 */
[----:B------:R-:W-:Y:S02]  /*0dc0*/  SHF.R.U32.HI R6, RZ, R6, R5 ;  /* 0x00000006ff067219 */ /* 0x000fe40000011605 */
[----:B------:R-:W-:Y:S02]  /*0dd0*/  PLOP3.LUT P0, PT, P0, P1, PT, 0xf8, 0x8f ;  /* 0x00000000008f781c */ /* 0x000fe40000703f70 */
[----:B------:R-:W-:-:S02]  /*0de0*/  SHF.R.U32.HI R8, RZ, 0x1, R6 ;  /* 0x00000001ff087819 */ /* 0x000fc40000011606 */
[----:B------:R-:W-:-:S04]  /*0df0*/  SEL R3, RZ, 0x1, !P0 ;  /* 0x00000001ff037807 */ /* 0x000fc80004000000 */
[----:B------:R-:W-:-:S04]  /*0e00*/  LOP3.LUT R3, R3, 0x1, R8, 0xf8, !PT ;  /* 0x0000000103037812 */ /* 0x000fc800078ef808 */
[----:B------:R-:W-:-:S05]  /*0e10*/  LOP3.LUT R3, R3, R6, RZ, 0xc0, !PT ;  /* 0x0000000603037212 */ /* 0x000fca00078ec0ff */
[----:B------:R-:W-:-:S05]  /*0e20*/  IMAD.IADD R3, R8, 0x1, R3 ;  /* 0x0000000108037824 */ /* 0x000fca00078e0203 */
[----:B------:R-:W-:Y:S01]  /*0e30*/  LOP3.LUT R0, R3, R0, RZ, 0xfc, !PT ;  /* 0x0000000003007212 */ /* 0x000fe200078efcff */
[----:B------:R-:W-:Y:S06]  /*0e40*/  BRA `(.L_x_56) ;  /* 0x0000000000347947 */ /* 0x000fec0003800000 */
.L_x_55:
[----:B------:R-:W-:-:S04]  /*0e50*/  LOP3.LUT R0, R0, 0x80000000, RZ, 0xc0, !PT ;  /* 0x8000000000007812 */ /* 0x000fc800078ec0ff */
[----:B------:R-:W-:Y:S01]  /*0e60*/  LOP3.LUT R0, R0, 0x7f800000, RZ, 0xfc, !PT ;  /* 0x7f80000000007812 */ /* 0x000fe200078efcff */
[----:B------:R-:W-:Y:S06]  /*0e70*/  BRA `(.L_x_56) ;  /* 0x0000000000287947 */ /* 0x000fec0003800000 */
.L_x_54:
[----:B------:R-:W-:Y:S01]  /*0e80*/  IMAD R0, R6, 0x800000, R0 ;  /* 0x0080000006007824 */ /* 0x000fe200078e0200 */
[----:B------:R-:W-:Y:S06]  /*0e90*/  BRA `(.L_x_56) ;  /* 0x0000000000207947 */ /* 0x000fec0003800000 */
.L_x_53:
[----:B------:R-:W-:-:S04]  /*0ea0*/  LOP3.LUT R0, R3, 0x80000000, R6, 0x48, !PT ;  /* 0x8000000003007812 */ /* 0x000fc800078e4806 */
[----:B------:R-:W-:Y:S01]  /*0eb0*/  LOP3.LUT R0, R0, 0x7f800000, RZ, 0xfc, !PT ;  /* 0x7f80000000007812 */ /* 0x000fe200078efcff */
[----:B------:R-:W-:Y:S06]  /*0ec0*/  BRA `(.L_x_56) ;  /* 0x0000000000147947 */ /* 0x000fec0003800000 */
.L_x_52:
[----:B------:R-:W-:Y:S01]  /*0ed0*/  LOP3.LUT R0, R3, 0x80000000, R6, 0x48, !PT ;  /* 0x8000000003007812 */ /* 0x000fe200078e4806 */
[----:B------:R-:W-:Y:S06]  /*0ee0*/  BRA `(.L_x_56) ;  /* 0x00000000000c7947 */ /* 0x000fec0003800000 */
.L_x_51:
[----:B------:R-:W0:Y:S01]  /*0ef0*/  MUFU.RSQ R0, -QNAN ;  /* 0xffc0000000007908 */ /* 0x000e220000001400 */
[----:B------:R-:W-:Y:S05]  /*0f00*/  BRA `(.L_x_56) ;  /* 0x0000000000047947 */ /* 0x000fea0003800000 */
.L_x_50:
[----:B------:R-:W-:-:S07]  /*0f10*/  FADD.FTZ R0, R0, R3 ;  /* 0x0000000300007221 */ /* 0x000fce0000010000 */
.L_x_56:
[----:B------:R-:W-:-:S04]  /*0f20*/  IMAD.MOV.U32 R3, RZ, RZ, 0x0 ;  /* 0x00000000ff037424 */ /* 0x000fc800078e00ff */
[----:B0-----:R-:W-:Y:S05]  /*0f30*/  RET.REL.NODEC R2 `(_Z17attn_score_kernelPfPKfS1_iiiiiii) ;  /* 0xfffffff002307950 */ /* 0x001fea0003c3ffff */
.L_x_57:
        /* <DEDUP_REMOVED lines=12> */
.L_x_123:


//--------------------- .text._Z11rope_kernelPfS_iiii --------------------------
	.section	.text._Z11rope_kernelPfS_iiii,"ax",@progbits
	.align	128
        .global         _Z11rope_kernelPfS_iiii
        .type           _Z11rope_kernelPfS_iiii,@function
        .size           _Z11rope_kernelPfS_iiii,(.L_x_125 - _Z11rope_kernelPfS_iiii)
        .other          _Z11rope_kernelPfS_iiii,@"STO_CUDA_ENTRY STV_DEFAULT"
_Z11rope_kernelPfS_iiii:
.text._Z11rope_kernelPfS_iiii:
[----:B------:R-:W0:Y:S01]  /*0000*/  LDC R1, c[0x0][0x37c] ;  /* 0x0000df00ff017b82 */ /* 0x000e220000000800 */
[----:B------:R-:W1:Y:S07]  /*0010*/  S2R R0, SR_TID.X ;  /* 0x0000000000007919 */ /* 0x000e6e0000002100 */
[----:B------:R-:W1:Y:S01]  /*0020*/  S2UR UR4, SR_CTAID.X ;  /* 0x00000000000479c3 */ /* 0x000e620000002500 */
[----:B0-----:R-:W-:-:S07]  /*0030*/  VIADD R1, R1, 0xffffffe0 ;  /* 0xffffffe001017836 */ /* 0x001fce0000000000 */
[----:B------:R-:W1:Y:S08]  /*0040*/  LDC R5, c[0x0][0x360] ;  /* 0x0000d800ff057b82 */ /* 0x000e700000000800 */
[----:B------:R-:W0:Y:S08]  /*0050*/  LDC R7, c[0x0][0x398] ;  /* 0x0000e600ff077b82 */ /* 0x000e300000000800 */
[----:B------:R-:W2:Y:S08]  /*0060*/  S2UR UR6, SR_CTAID.Y ;  /* 0x00000000000679c3 */ /* 0x000eb00000002600 */
[----:B------:R-:W2:Y:S01]  /*0070*/  LDC R2, c[0x0][0x394] ;  /* 0x0000e500ff027b82 */ /* 0x000ea20000000800 */
[----:B-1----:R-:W-:-:S04]  /*0080*/  IMAD R5, R5, UR4, R0 ;  /* 0x0000000405057c24 */ /* 0x002fc8000f8e0200 */
[----:B------:R-:W-:-:S04]  /*0090*/  IMAD.SHL.U32 R5, R5, 0x2, RZ ;  /* 0x0000000205057824 */ /* 0x000fc800078e00ff */
[----:B------:R-:W-:-:S05]  /*00a0*/  VIADD R0, R5, 0x1 ;  /* 0x0000000105007836 */ /* 0x000fca0000000000 */
[----:B0-----:R-:W-:-:S04]  /*00b0*/  ISETP.GE.AND P0, PT, R0, R7, PT ;  /* 0x000000070000720c */ /* 0x001fc80003f06270 */
[----:B--2---:R-:W-:-:S13]  /*00c0*/  ISETP.LE.OR P0, PT, R2, UR6, P0 ;  /* 0x0000000602007c0c */ /* 0x004fda0008703670 */
[----:B------:R-:W-:Y:S05]  /*00d0*/  @P0 EXIT ;  /* 0x000000000000094d */ /* 0x000fea0003800000 */
[----:B------:R-:W-:Y:S01]  /*00e0*/  IABS R9, R7 ;  /* 0x0000000700097213 */ /* 0x000fe20000000000 */
[----:B------:R-:W-:Y:S01]  /*00f0*/  BSSY.RECONVERGENT B0, `(.L_x_58) ;  /* 0x0000022000007945 */ /* 0x000fe20003800200 */
[----:B------:R-:W-:Y:S02]  /*0100*/  ISETP.GE.AND P2, PT, R5, RZ, PT ;  /* 0x000000ff0500720c */ /* 0x000fe40003f46270 */
[----:B------:R-:W0:Y:S08]  /*0110*/  I2F.RP R0, R9 ;  /* 0x0000000900007306 */ /* 0x000e300000209400 */
[----:B0-----:R-:W0:Y:S02]  /*0120*/  MUFU.RCP R0, R0 ;  /* 0x0000000000007308 */ /* 0x001e240000001000 */
[----:B0-----:R-:W-:-:S06]  /*0130*/  VIADD R2, R0, 0xffffffe ;  /* 0x0ffffffe00027836 */ /* 0x001fcc0000000000 */
[----:B------:R0:W1:Y:S02]  /*0140*/  F2I.FTZ.U32.TRUNC.NTZ R3, R2 ;  /* 0x0000000200037305 */ /* 0x000064000021f000 */
[----:B0-----:R-:W-:Y:S02]  /*0150*/  IMAD.MOV.U32 R2, RZ, RZ, RZ ;  /* 0x000000ffff027224 */ /* 0x001fe400078e00ff */
[----:B-1----:R-:W-:-:S04]  /*0160*/  IMAD.MOV R4, RZ, RZ, -R3 ;  /* 0x000000ffff047224 */ /* 0x002fc800078e0a03 */
[----:B------:R-:W-:Y:S01]  /*0170*/  IMAD R11, R4, R9, RZ ;  /* 0x00000009040b7224 */ /* 0x000fe200078e02ff */
[----:B------:R-:W-:-:S03]  /*0180*/  IABS R4, R5 ;  /* 0x0000000500047213 */ /* 0x000fc60000000000 */
[----:B------:R-:W-:-:S06]  /*0190*/  IMAD.HI.U32 R3, R3, R11, R2 ;  /* 0x0000000b03037227 */ /* 0x000fcc00078e0002 */
[----:B------:R-:W-:-:S04]  /*01a0*/  IMAD.HI.U32 R3, R3, R4, RZ ;  /* 0x0000000403037227 */ /* 0x000fc800078e00ff */
[----:B------:R-:W-:-:S04]  /*01b0*/  IMAD.MOV R3, RZ, RZ, -R3 ;  /* 0x000000ffff037224 */ /* 0x000fc800078e0a03 */
[----:B------:R-:W-:Y:S01]  /*01c0*/  IMAD R0, R9, R3, R4 ;  /* 0x0000000309007224 */ /* 0x000fe200078e0204 */
[----:B------:R-:W-:-:S04]  /*01d0*/  I2FP.F32.S32 R3, R7 ;  /* 0x0000000700037245 */ /* 0x000fc80000201400 */
[----:B------:R-:W-:Y:S01]  /*01e0*/  ISETP.GT.U32.AND P0, PT, R9, R0, PT ;  /* 0x000000000900720c */ /* 0x000fe20003f04070 */
[----:B------:R-:W0:-:S12]  /*01f0*/  MUFU.RCP R2, R3 ;  /* 0x0000000300027308 */ /* 0x000e180000001000 */
[----:B------:R-:W-:Y:S02]  /*0200*/  @!P0 IADD3 R0, PT, PT, R0, -R9, RZ ;  /* 0x8000000900008210 */ /* 0x000fe40007ffe0ff */
[----:B------:R-:W-:Y:S02]  /*0210*/  ISETP.NE.AND P0, PT, R7, RZ, PT ;  /* 0x000000ff0700720c */ /* 0x000fe40003f05270 */
[----:B------:R-:W-:-:S13]  /*0220*/  ISETP.GT.U32.AND P1, PT, R9, R0, PT ;  /* 0x000000000900720c */ /* 0x000fda0003f24070 */
[----:B------:R-:W-:-:S04]  /*0230*/  @!P1 IMAD.IADD R0, R0, 0x1, -R9 ;  /* 0x0000000100009824 */ /* 0x000fc800078e0a09 */
[----:B------:R-:W-:Y:S01]  /*0240*/  @!P2 IMAD.MOV R0, RZ, RZ, -R0 ;  /* 0x000000ffff00a224 */ /* 0x000fe200078e0a00 */
[----:B------:R-:W-:Y:S01]  /*0250*/  @!P0 LOP3.LUT R0, RZ, R7, RZ, 0x33, !PT ;  /* 0x00000007ff008212 */ /* 0x000fe200078e33ff */
[----:B0-----:R-:W-:-:S03]  /*0260*/  FFMA R7, -R3, R2, 1 ;  /* 0x3f80000003077423 */ /* 0x001fc60000000102 */
[----:B------:R-:W-:Y:S01]  /*0270*/  I2FP.F32.S32 R0, R0 ;  /* 0x0000000000007245 */ /* 0x000fe20000201400 */
[----:B------:R-:W-:-:S03]  /*0280*/  FFMA R7, R2, R7, R2 ;  /* 0x0000000702077223 */ /* 0x000fc60000000002 */
[----:B------:R-:W0:Y:S01]  /*0290*/  FCHK P0, R0, R3 ;  /* 0x0000000300007302 */ /* 0x000e220000000000 */
[----:B------:R-:W-:-:S04]  /*02a0*/  FFMA R2, R0, R7, RZ ;  /* 0x0000000700027223 */ /* 0x000fc800000000ff */
[----:B------:R-:W-:-:S04]  /*02b0*/  FFMA R4, -R3, R2, R0 ;  /* 0x0000000203047223 */ /* 0x000fc80000000100 */
[----:B------:R-:W-:Y:S01]  /*02c0*/  FFMA R2, R7, R4, R2 ;  /* 0x0000000407027223 */ /* 0x000fe20000000002 */
[----:B0-----:R-:W-:Y:S06]  /*02d0*/  @!P0 BRA `(.L_x_59) ;  /* 0x00000000000c8947 */ /* 0x001fec0003800000 */
[----:B------:R-:W-:-:S07]  /*02e0*/  MOV R2, 0x300 ;  /* 0x0000030000027802 */ /* 0x000fce0000000f00 */
[----:B------:R-:W-:Y:S05]  /*02f0*/  CALL.REL.NOINC `($__internal_5_$__cuda_sm3x_div_rn_noftz_f32_slowpath) ;  /* 0x0000001000b87944 */ /* 0x000fea0003c00000 */
[----:B------:R-:W-:-:S07]  /*0300*/  IMAD.MOV.U32 R2, RZ, RZ, R0 ;  /* 0x000000ffff027224 */ /* 0x000fce00078e0000 */
.L_x_59:
[----:B------:R-:W-:Y:S05]  /*0310*/  BSYNC.RECONVERGENT B0 ;  /* 0x0000000000007941 */ /* 0x000fea0003800200 */
.L_x_58:
[----:B------:R-:W-:Y:S01]  /*0320*/  FSETP.NEU.AND P0, PT, R2, RZ, PT ;  /* 0x000000ff0200720b */ /* 0x000fe20003f0d000 */
[----:B------:R-:W-:Y:S01]  /*0330*/  BSSY.RECONVERGENT B0, `(.L_x_60) ;  /* 0x0000026000007945 */ /* 0x000fe20003800200 */
[----:B------:R-:W-:-:S11]  /*0340*/  IMAD.MOV.U32 R0, RZ, RZ, 0x3f800000 ;  /* 0x3f800000ff007424 */ /* 0x000fd600078e00ff */
[----:B------:R-:W-:Y:S05]  /*0350*/  @!P0 BRA `(.L_x_61) ;  /* 0x00000000008c8947 */ /* 0x000fea0003800000 */
[----:B------:R-:W-:Y:S02]  /*0360*/  HFMA2 R7, -RZ, RZ, 1.5732421875, -0.00018370151519775390625 ;  /* 0x3e4b8a05ff077431 */ /* 0x000fe400000001ff */
[----:B------:R-:W-:Y:S01]  /*0370*/  IMAD.MOV.U32 R3, RZ, RZ, 0x303eee36 ;  /* 0x303eee36ff037424 */ /* 0x000fe200078e00ff */
[----:B------:R-:W-:Y:S01]  /*0380*/  FSETP.NAN.AND P2, PT, |R2|, |R2|, PT ;  /* 0x400000020200720b */ /* 0x000fe20003f48200 */
[----:B------:R-:W-:-:S04]  /*0390*/  IMAD.MOV.U32 R0, RZ, RZ, 0x3fb8aa3b ;  /* 0x3fb8aa3bff007424 */ /* 0x000fc800078e00ff */
[----:B------:R-:W-:-:S04]  /*03a0*/  FFMA R0, -R3, R0, 3.622995450314192567e-07 ;  /* 0x34c2821203007423 */ /* 0x000fc80000000100 */
[----:B------:R-:W-:-:S04]  /*03b0*/  FFMA R0, R7, 1.9251366722983220825e-08, R0 ;  /* 0x32a55e3407007823 */ /* 0x000fc80000000000 */
[----:B------:R-:W-:-:S04]  /*03c0*/  FFMA R0, -R3, 0.014334906823933124542, R0 ;  /* 0x3c6adcf503007823 */ /* 0x000fc80000000100 */
[----:B------:R-:W-:-:S04]  /*03d0*/  FFMA R0, R7, 0.0047783022746443748474, R0 ;  /* 0x3b9c934e07007823 */ /* 0x000fc80000000000 */
[----:B------:R-:W-:-:S04]  /*03e0*/  FADD R3, R0, 13.286762237548828125 ;  /* 0x4154969400037421 */ /* 0x000fc80000000000 */
[C---:B------:R-:W-:Y:S01]  /*03f0*/  FMUL R4, R3.reuse, R2 ;  /* 0x0000000203047220 */ /* 0x040fe20000400000 */
[----:B------:R-:W-:-:S03]  /*0400*/  FADD R9, R3, -13.286762237548828125 ;  /* 0xc154969403097421 */ /* 0x000fc60000000000 */
[----:B------:R-:W0:Y:S01]  /*0410*/  FRND R7, R4 ;  /* 0x0000000400077307 */ /* 0x000e220000201000 */
[----:B------:R-:W-:Y:S01]  /*0420*/  FADD R0, R0, -R9 ;  /* 0x8000000900007221 */ /* 0x000fe20000000000 */
[-C--:B------:R-:W-:Y:S01]  /*0430*/  FFMA R3, R3, R2.reuse, -R4 ;  /* 0x0000000203037223 */ /* 0x080fe20000000804 */
[----:B------:R-:W-:Y:S01]  /*0440*/  IMAD.MOV.U32 R9, RZ, RZ, 0x391fcb8e ;  /* 0x391fcb8eff097424 */ /* 0x000fe200078e00ff */
[----:B------:R-:W-:Y:S02]  /*0450*/  FSETP.GT.AND P0, PT, |R4|, 152, PT ;  /* 0x431800000400780b */ /* 0x000fe40003f04200 */
[----:B------:R-:W-:Y:S02]  /*0460*/  FFMA R3, R0, R2, R3 ;  /* 0x0000000200037223 */ /* 0x000fe40000000003 */
[----:B------:R-:W1:Y:S01]  /*0470*/  F2I.NTZ R6, R4 ;  /* 0x0000000400067305 */ /* 0x000e620000203100 */
[----:B0-----:R-:W-:Y:S01]  /*0480*/  FADD R0, R4, -R7 ;  /* 0x8000000704007221 */ /* 0x001fe20000000000 */
[----:B------:R-:W-:-:S03]  /*0490*/  FSETP.GT.AND P1, PT, R7, RZ, PT ;  /* 0x000000ff0700720b */ /* 0x000fc60003f24000 */
[----:B------:R-:W-:-:S04]  /*04a0*/  FADD R0, R0, R3 ;  /* 0x0000000300007221 */ /* 0x000fc80000000000 */
[----:B------:R-:W-:-:S04]  /*04b0*/  FFMA R3, R0, R9, 0.0013391353422775864601 ;  /* 0x3aaf85ed00037423 */ /* 0x000fc80000000009 */
[----:B------:R-:W-:-:S04]  /*04c0*/  FFMA R3, R0, R3, 0.0096188392490148544312 ;  /* 0x3c1d985600037423 */ /* 0x000fc80000000003 */
[----:B------:R-:W-:-:S04]  /*04d0*/  FFMA R3, R0, R3, 0.055503588169813156128 ;  /* 0x3d6357bb00037423 */ /* 0x000fc80000000003 */
[----:B------:R-:W-:Y:S01]  /*04e0*/  FFMA R7, R0, R3, 0.24022644758224487305 ;  /* 0x3e75fdec00077423 */ /* 0x000fe20000000003 */
[----:B------:R-:W-:Y:S02]  /*04f0*/  SEL R3, RZ, 0x83000000, P1 ;  /* 0x83000000ff037807 */ /* 0x000fe40000800000 */
[----:B------:R-:W-:Y:S01]  /*0500*/  FSETP.GEU.AND P1, PT, R4, RZ, PT ;  /* 0x000000ff0400720b */ /* 0x000fe20003f2e000 */
[C---:B------:R-:W-:Y:S02]  /*0510*/  FFMA R9, R0.reuse, R7, 0.69314718246459960938 ;  /* 0x3f31721800097423 */ /* 0x040fe40000000007 */
[----:B------:R-:W-:Y:S02]  /*0520*/  VIADD R7, R3, 0x7f000000 ;  /* 0x7f00000003077836 */ /* 0x000fe40000000000 */
[----:B------:R-:W-:Y:S01]  /*0530*/  FFMA R8, R0, R9, 1 ;  /* 0x3f80000000087423 */ /* 0x000fe20000000009 */
[----:B-1----:R-:W-:Y:S01]  /*0540*/  IMAD R6, R6, 0x800000, -R3 ;  /* 0x0080000006067824 */ /* 0x002fe200078e0a03 */
[----:B------:R-:W-:-:S02]  /*0550*/  FSEL R0, RZ, +INF , !P1 ;  /* 0x7f800000ff007808 */ /* 0x000fc40004800000 */
[----:B------:R-:W-:-:S04]  /*0560*/  FMUL R7, R7, R8 ;  /* 0x0000000807077220 */ /* 0x000fc80000400000 */
[----:B------:R-:W-:Y:S01]  /*0570*/  @!P0 FMUL R0, R6, R7 ;  /* 0x0000000706008220 */ /* 0x000fe20000400000 */
[----:B------:R-:W-:-:S07]  /*0580*/  @P2 FADD R0, R2, 10000 ;  /* 0x461c400002002421 */ /* 0x000fce0000000000 */
.L_x_61:
[----:B------:R-:W-:Y:S05]  /*0590*/  BSYNC.RECONVERGENT B0 ;  /* 0x0000000000007941 */ /* 0x000fea0003800200 */
.L_x_60:
[----:B------:R-:W-:Y:S01]  /*05a0*/  VIADD R2, R0, 0x1800000 ;  /* 0x0180000000027836 */ /* 0x000fe20000000000 */
[----:B------:R-:W-:Y:S04]  /*05b0*/  BSSY.RECONVERGENT B0, `(.L_x_62) ;  /* 0x000000c000007945 */ /* 0x000fe80003800200 */
[----:B------:R-:W-:-:S04]  /*05c0*/  LOP3.LUT R2, R2, 0x7f800000, RZ, 0xc0, !PT ;  /* 0x7f80000002027812 */ /* 0x000fc800078ec0ff */
[----:B------:R-:W-:-:S13]  /*05d0*/  ISETP.GT.U32.AND P0, PT, R2, 0x1ffffff, PT ;  /* 0x01ffffff0200780c */ /* 0x000fda0003f04070 */
[----:B------:R-:W-:Y:S05]  /*05e0*/  @P0 BRA `(.L_x_63) ;  /* 0x0000000000100947 */ /* 0x000fea0003800000 */
[----:B------:R-:W-:Y:S01]  /*05f0*/  IMAD.MOV.U32 R2, RZ, RZ, R0 ;  /* 0x000000ffff027224 */ /* 0x000fe200078e0000 */
[----:B------:R-:W-:-:S07]  /*0600*/  MOV R4, 0x620 ;  /* 0x0000062000047802 */ /* 0x000fce0000000f00 */
[----:B------:R-:W-:Y:S05]  /*0610*/  CALL.REL.NOINC `($__internal_4_$__cuda_sm20_rcp_rn_f32_slowpath) ;  /* 0x0000000c00187944 */ /* 0x000fea0003c00000 */
[----:B------:R-:W-:Y:S05]  /*0620*/  BRA `(.L_x_64) ;  /* 0x0000000000107947 */ /* 0x000fea0003800000 */
.L_x_63:
[----:B------:R-:W0:Y:S02]  /*0630*/  MUFU.RCP R7, R0 ;  /* 0x0000000000077308 */ /* 0x000e240000001000 */
[----:B0-----:R-:W-:-:S04]  /*0640*/  FFMA R2, R7, R0, -1 ;  /* 0xbf80000007027423 */ /* 0x001fc80000000000 */
[----:B------:R-:W-:-:S04]  /*0650*/  FADD.FTZ R2, -R2, -RZ ;  /* 0x800000ff02027221 */ /* 0x000fc80000010100 */
[----:B------:R-:W-:-:S07]  /*0660*/  FFMA R7, R7, R2, R7 ;  /* 0x0000000207077223 */ /* 0x000fce0000000007 */
.L_x_64:
[----:B------:R-:W-:Y:S05]  /*0670*/  BSYNC.RECONVERGENT B0 ;  /* 0x0000000000007941 */ /* 0x000fea0003800200 */
.L_x_62:
[----:B------:R-:W0:Y:S01]  /*0680*/  LDCU UR4, c[0x0][0x390] ;  /* 0x00007200ff0477ac */ /* 0x000e220008000800 */
[----:B------:R-:W-:Y:S01]  /*0690*/  BSSY.RECONVERGENT B0, `(.L_x_65) ;  /* 0x0000045000007945 */ /* 0x000fe20003800200 */
[----:B------:R-:W1:Y:S01]  /*06a0*/  LDCU.64 UR8, c[0x0][0x358] ;  /* 0x00006b00ff0877ac */ /* 0x000e620008000a00 */
[----:B0-----:R-:W-:-:S05]  /*06b0*/  I2FP.F32.S32 R0, UR4 ;  /* 0x0000000400007c45 */ /* 0x001fca0008201400 */
[----:B------:R-:W-:-:S04]  /*06c0*/  FMUL R7, R0, R7 ;  /* 0x0000000700077220 */ /* 0x000fc80000400000 */
[C---:B------:R-:W-:Y:S01]  /*06d0*/  FMUL R0, R7.reuse, 0.63661974668502807617 ;  /* 0x3f22f98307007820 */ /* 0x040fe20000400000 */
[----:B------:R-:W-:-:S05]  /*06e0*/  FSETP.GE.AND P0, PT, |R7|, 105615, PT ;  /* 0x47ce47800700780b */ /* 0x000fca0003f06200 */
[----:B------:R-:W0:Y:S02]  /*06f0*/  F2I.NTZ R0, R0 ;  /* 0x0000000000007305 */ /* 0x000e240000203100 */
[----:B0-----:R-:W-:Y:S01]  /*0700*/  I2FP.F32.S32 R2, R0 ;  /* 0x0000000000027245 */ /* 0x001fe20000201400 */
[----:B------:R-:W-:-:S04]  /*0710*/  IMAD.MOV.U32 R12, RZ, RZ, R0 ;  /* 0x000000ffff0c7224 */ /* 0x000fc800078e0000 */
[----:B------:R-:W-:-:S04]  /*0720*/  FFMA R3, R2, -1.5707962512969970703, R7 ;  /* 0xbfc90fda02037823 */ /* 0x000fc80000000007 */
[----:B------:R-:W-:-:S04]  /*0730*/  FFMA R3, R2, -7.5497894158615963534e-08, R3 ;  /* 0xb3a2216802037823 */ /* 0x000fc80000000003 */
[----:B------:R-:W-:-:S05]  /*0740*/  FFMA R11, R2, -5.3903029534742383927e-15, R3 ;  /* 0xa7c234c5020b7823 */ /* 0x000fca0000000003 */
[----:B------:R-:W-:Y:S01]  /*0750*/  MOV R2, R11 ;  /* 0x0000000b00027202 */ /* 0x000fe20000000f00 */
[----:B-1----:R-:W-:Y:S06]  /*0760*/  @!P0 BRA `(.L_x_66) ;  /* 0x0000000000dc8947 */ /* 0x002fec0003800000 */
[----:B------:R-:W-:-:S13]  /*0770*/  FSETP.NEU.AND P0, PT, |R7|, +INF , PT ;  /* 0x7f8000000700780b */ /* 0x000fda0003f0d200 */
[----:B------:R-:W-:Y:S01]  /*0780*/  @!P0 FMUL R2, RZ, R7 ;  /* 0x00000007ff028220 */ /* 0x000fe20000400000 */
[----:B------:R-:W-:Y:S01]  /*0790*/  @!P0 IMAD.MOV.U32 R0, RZ, RZ, RZ ;  /* 0x000000ffff008224 */ /* 0x000fe200078e00ff */
[----:B------:R-:W-:Y:S06]  /*07a0*/  @!P0 BRA `(.L_x_66) ;  /* 0x0000000000cc8947 */ /* 0x000fec0003800000 */
[----:B------:R-:W-:Y:S01]  /*07b0*/  IMAD.SHL.U32 R2, R7, 0x100, RZ ;  /* 0x0000010007027824 */ /* 0x000fe200078e00ff */
[----:B------:R-:W0:Y:S01]  /*07c0*/  LDCU.64 UR10, c[0x4][URZ] ;  /* 0x01000000ff0a77ac */ /* 0x000e220008000a00 */
[----:B------:R-:W-:Y:S02]  /*07d0*/  IMAD.MOV.U32 R6, RZ, RZ, RZ ;  /* 0x000000ffff067224 */ /* 0x000fe400078e00ff */
[----:B------:R-:W-:Y:S01]  /*07e0*/  IMAD.MOV.U32 R0, RZ, RZ, R1 ;  /* 0x000000ffff007224 */ /* 0x000fe200078e0001 */
[----:B------:R-:W-:Y:S01]  /*07f0*/  LOP3.LUT R15, R2, 0x80000000, RZ, 0xfc, !PT ;  /* 0x80000000020f7812 */ /* 0x000fe200078efcff */
[----:B------:R-:W-:Y:S01]  /*0800*/  UMOV UR5, URZ ;  /* 0x000000ff00057c82 */ /* 0x000fe20008000000 */
[----:B------:R-:W-:-:S05]  /*0810*/  UMOV UR4, URZ ;  /* 0x000000ff00047c82 */ /* 0x000fca0008000000 */
.L_x_67:
[----:B0-----:R-:W-:Y:S02]  /*0820*/  IMAD.U32 R8, RZ, RZ, UR10 ;  /* 0x0000000aff087e24 */ /* 0x001fe4000f8e00ff */
[----:B------:R-:W-:-:S05]  /*0830*/  IMAD.U32 R9, RZ, RZ, UR11 ;  /* 0x0000000bff097e24 */ /* 0x000fca000f8e00ff */
[----:B------:R-:W2:Y:S01]  /*0840*/  LDG.E.CONSTANT R2, desc[UR8][R8.64] ;  /* 0x0000000808027981 */ /* 0x000ea2000c1e9900 */
[----:B------:R-:W-:Y:S02]  /*0850*/  UIADD3 UR10, UP0, UPT, UR10, 0x4, URZ ;  /* 0x000000040a0a7890 */ /* 0x000fe4000ff1e0ff */
[----:B------:R-:W-:Y:S02]  /*0860*/  UIADD3 UR4, UPT, UPT, UR4, 0x1, URZ ;  /* 0x0000000104047890 */ /* 0x000fe4000fffe0ff */
[----:B------:R-:W-:Y:S02]  /*0870*/  UIADD3.X UR11, UPT, UPT, URZ, UR11, URZ, UP0, !UPT ;  /* 0x0000000bff0b7290 */ /* 0x000fe400087fe4ff */
[----:B------:R-:W-:Y:S01]  /*0880*/  UISETP.NE.AND UP0, UPT, UR4, 0x6, UPT ;  /* 0x000000060400788c */ /* 0x000fe2000bf05270 */
[----:B--2---:R-:W-:-:S03]  /*0890*/  IMAD.WIDE.U32 R2, R2, R15, RZ ;  /* 0x0000000f02027225 */ /* 0x004fc600078e00ff */
[----:B------:R-:W-:-:S04]  /*08a0*/  IADD3 R13, P0, PT, R2, R6, RZ ;  /* 0x00000006020d7210 */ /* 0x000fc80007f1e0ff */
[----:B------:R-:W-:Y:S01]  /*08b0*/  IADD3.X R6, PT, PT, R3, UR5, RZ, P0, !PT ;  /* 0x0000000503067c10 */ /* 0x000fe200087fe4ff */
[----:B------:R0:W-:Y:S02]  /*08c0*/  STL [R0], R13 ;  /* 0x0000000d00007387 */ /* 0x0001e40000100800 */
[----:B0-----:R-:W-:Y:S01]  /*08d0*/  IADD3 R0, PT, PT, R0, 0x4, RZ ;  /* 0x0000000400007810 */ /* 0x001fe20007ffe0ff */
[----:B------:R-:W-:Y:S06]  /*08e0*/  BRA.U UP0, `(.L_x_67) ;  /* 0xfffffffd00cc7547 */ /* 0x000fec000b83ffff */
[----:B------:R-:W-:Y:S01]  /*08f0*/  SHF.R.U32.HI R4, RZ, 0x17, R7 ;  /* 0x00000017ff047819 */ /* 0x000fe20000011607 */
[----:B------:R0:W-:Y:S03]  /*0900*/  STL [R1+0x18], R6 ;  /* 0x0000180601007387 */ /* 0x0001e60000100800 */
[C---:B------:R-:W-:Y:S02]  /*0910*/  LOP3.LUT R0, R4.reuse, 0xe0, RZ, 0xc0, !PT ;  /* 0x000000e004007812 */ /* 0x040fe400078ec0ff */
[----:B------:R-:W-:-:S03]  /*0920*/  LOP3.LUT P0, RZ, R4, 0x1f, RZ, 0xc0, !PT ;  /* 0x0000001f04ff7812 */ /* 0x000fc6000780c0ff */
[----:B------:R-:W-:-:S05]  /*0930*/  VIADD R0, R0, 0xffffff80 ;  /* 0xffffff8000007836 */ /* 0x000fca0000000000 */
[----:B------:R-:W-:-:S05]  /*0940*/  SHF.R.U32.HI R0, RZ, 0x5, R0 ;  /* 0x00000005ff007819 */ /* 0x000fca0000011600 */
[----:B------:R-:W-:-:S05]  /*0950*/  IMAD R10, R0, -0x4, R1 ;  /* 0xfffffffc000a7824 */ /* 0x000fca00078e0201 */
[----:B------:R-:W2:Y:S04]  /*0960*/  LDL R0, [R10+0x18] ;  /* 0x000018000a007983 */ /* 0x000ea80000100800 */
[----:B------:R-:W2:Y:S04]  /*0970*/  LDL R3, [R10+0x14] ;  /* 0x000014000a037983 */ /* 0x000ea80000100800 */
[----:B------:R-:W3:Y:S01]  /*0980*/  @P0 LDL R2, [R10+0x10] ;  /* 0x000010000a020983 */ /* 0x000ee20000100800 */
[----:B------:R-:W-:Y:S01]  /*0990*/  LOP3.LUT R4, R4, 0x1f, RZ, 0xc0, !PT ;  /* 0x0000001f04047812 */ /* 0x000fe200078ec0ff */
[----:B------:R-:W-:Y:S01]  /*09a0*/  UMOV UR4, 0x54442d19 ;  /* 0x54442d1900047882 */ /* 0x000fe20000000000 */
[----:B------:R-:W-:-:S02]  /*09b0*/  UMOV UR5, 0x3bf921fb ;  /* 0x3bf921fb00057882 */ /* 0x000fc40000000000 */
[-C--:B--2---:R-:W-:Y:S02]  /*09c0*/  @P0 SHF.L.W.U32.HI R0, R3, R4.reuse, R0 ;  /* 0x0000000403000219 */ /* 0x084fe40000010e00 */
[----:B---3--:R-:W-:Y:S02]  /*09d0*/  @P0 SHF.L.W.U32.HI R3, R2, R4, R3 ;  /* 0x0000000402030219 */ /* 0x008fe40000010e03 */
[----:B------:R-:W-:Y:S02]  /*09e0*/  ISETP.GE.AND P0, PT, R7, RZ, PT ;  /* 0x000000ff0700720c */ /* 0x000fe40003f06270 */
[C---:B------:R-:W-:Y:S01]  /*09f0*/  SHF.L.W.U32.HI R2, R3.reuse, 0x2, R0 ;  /* 0x0000000203027819 */ /* 0x040fe20000010e00 */
[----:B------:R-:W-:-:S03]  /*0a00*/  IMAD.SHL.U32 R3, R3, 0x4, RZ ;  /* 0x0000000403037824 */ /* 0x000fc600078e00ff */
[----:B------:R-:W-:-:S04]  /*0a10*/  SHF.R.S32.HI R4, RZ, 0x1f, R2 ;  /* 0x0000001fff047819 */ /* 0x000fc80000011402 */
[C---:B------:R-:W-:Y:S02]  /*0a20*/  LOP3.LUT R8, R4.reuse, R3, RZ, 0x3c, !PT ;  /* 0x0000000304087212 */ /* 0x040fe400078e3cff */
[----:B------:R-:W-:Y:S02]  /*0a30*/  LOP3.LUT R9, R4, R2, RZ, 0x3c, !PT ;  /* 0x0000000204097212 */ /* 0x000fe400078e3cff */
[----:B------:R-:W-:Y:S02]  /*0a40*/  SHF.R.U32.HI R3, RZ, 0x1e, R0 ;  /* 0x0000001eff037819 */ /* 0x000fe40000011600 */
[C---:B------:R-:W-:Y:S02]  /*0a50*/  LOP3.LUT R4, R2.reuse, R7, RZ, 0x3c, !PT ;  /* 0x0000000702047212 */ /* 0x040fe400078e3cff */
[----:B------:R-:W1:Y:S01]  /*0a60*/  I2F.F64.S64 R8, R8 ;  /* 0x0000000800087312 */ /* 0x000e620000301c00 */
[----:B------:R-:W-:Y:S02]  /*0a70*/  LEA.HI R0, R2, R3, RZ, 0x1 ;  /* 0x0000000302007211 */ /* 0x000fe400078f08ff */
[----:B------:R-:W-:-:S03]  /*0a80*/  ISETP.GE.AND P1, PT, R4, RZ, PT ;  /* 0x000000ff0400720c */ /* 0x000fc60003f26270 */
[----:B------:R-:W-:-:S04]  /*0a90*/  IMAD.MOV R2, RZ, RZ, -R0 ;  /* 0x000000ffff027224 */ /* 0x000fc800078e0a00 */
[----:B------:R-:W-:Y:S01]  /*0aa0*/  @!P0 IMAD.MOV.U32 R0, RZ, RZ, R2 ;  /* 0x000000ffff008224 */ /* 0x000fe200078e0002 */
[----:B-1----:R-:W-:-:S10]  /*0ab0*/  DMUL R14, R8, UR4 ;  /* 0x00000004080e7c28 */ /* 0x002fd40008000000 */
[----:B------:R-:W1:Y:S02]  /*0ac0*/  F2F.F32.F64 R14, R14 ;  /* 0x0000000e000e7310 */ /* 0x000e640000301000 */
[----:B01----:R-:W-:-:S07]  /*0ad0*/  FSEL R2, -R14, R14, !P1 ;  /* 0x0000000e0e027208 */ /* 0x003fce0004800100 */
.L_x_66:
[----:B------:R-:W-:Y:S05]  /*0ae0*/  BSYNC.RECONVERGENT B0 ;  /* 0x0000000000007941 */ /* 0x000fea0003800200 */
.L_x_65:
[----:B------:R-:W-:Y:S01]  /*0af0*/  LOP3.LUT R6, R0, 0x1, RZ, 0xc0, !PT ;  /* 0x0000000100067812 */ /* 0x000fe200078ec0ff */
[----:B------:R-:W-:Y:S02]  /*0b00*/  IMAD.MOV.U32 R13, RZ, RZ, 0x37cbac00 ;  /* 0x37cbac00ff0d7424 */ /* 0x000fe400078e00ff */
[----:B------:R-:W-:Y:S01]  /*0b10*/  FMUL R3, R2, R2 ;  /* 0x0000000202037220 */ /* 0x000fe20000400000 */
[----:B------:R-:W-:Y:S01]  /*0b20*/  IADD3 R0, PT, PT, R0, 0x1, RZ ;  /* 0x0000000100007810 */ /* 0x000fe20007ffe0ff */
[----:B------:R-:W-:Y:S01]  /*0b30*/  IMAD.MOV.U32 R15, RZ, RZ, 0x3e2aaaa8 ;  /* 0x3e2aaaa8ff0f7424 */ /* 0x000fe200078e00ff */
[----:B------:R-:W-:Y:S01]  /*0b40*/  ISETP.NE.U32.AND P0, PT, R6, 0x1, PT ;  /* 0x000000010600780c */ /* 0x000fe20003f05070 */
[----:B------:R-:W-:Y:S01]  /*0b50*/  FFMA R4, R3, R13, -0.0013887860113754868507 ;  /* 0xbab607ed03047423 */ /* 0x000fe2000000000d */
[----:B------:R-:W-:Y:S01]  /*0b60*/  IMAD.MOV.U32 R6, RZ, RZ, 0x3c0885e4 ;  /* 0x3c0885e4ff067424 */ /* 0x000fe200078e00ff */
[----:B------:R-:W-:Y:S01]  /*0b70*/  LOP3.LUT P1, RZ, R0, 0x2, RZ, 0xc0, !PT ;  /* 0x0000000200ff7812 */ /* 0x000fe2000782c0ff */
[----:B------:R-:W-:Y:S01]  /*0b80*/  BSSY.RECONVERGENT B0, `(.L_x_68) ;  /* 0x0000043000007945 */ /* 0x000fe20003800200 */
[----:B------:R-:W-:-:S02]  /*0b90*/  FSEL R0, R2, 1, !P0 ;  /* 0x3f80000002007808 */ /* 0x000fc40004000000 */
[----:B------:R-:W-:Y:S02]  /*0ba0*/  FSEL R4, R4, -0.00019574658654164522886, P0 ;  /* 0xb94d415304047808 */ /* 0x000fe40000000000 */
[----:B------:R-:W-:Y:S01]  /*0bb0*/  FSEL R6, R6, 0.041666727513074874878, !P0 ;  /* 0x3d2aaabb06067808 */ /* 0x000fe20004000000 */
[----:B------:R-:W-:Y:S01]  /*0bc0*/  FFMA R9, R3, R0, RZ ;  /* 0x0000000003097223 */ /* 0x000fe200000000ff */
[----:B------:R-:W-:Y:S02]  /*0bd0*/  FSEL R15, -R15, -0.4999999701976776123, !P0 ;  /* 0xbeffffff0f0f7808 */ /* 0x000fe40004000100 */
[----:B------:R-:W-:Y:S01]  /*0be0*/  FSETP.GE.AND P0, PT, |R7|, 105615, PT ;  /* 0x47ce47800700780b */ /* 0x000fe20003f06200 */
[----:B------:R-:W-:-:S04]  /*0bf0*/  FFMA R4, R3, R4, R6 ;  /* 0x0000000403047223 */ /* 0x000fc80000000006 */
[----:B------:R-:W-:-:S04]  /*0c00*/  FFMA R4, R3, R4, R15 ;  /* 0x0000000403047223 */ /* 0x000fc8000000000f */
[----:B------:R-:W-:-:S04]  /*0c10*/  FFMA R10, R9, R4, R0 ;  /* 0x00000004090a7223 */ /* 0x000fc80000000000 */
[----:B------:R-:W-:Y:S01]  /*0c20*/  @P1 FADD R10, RZ, -R10 ;  /* 0x8000000aff0a1221 */ /* 0x000fe20000000000 */
[----:B------:R-:W-:Y:S06]  /*0c30*/  @!P0 BRA `(.L_x_69) ;  /* 0x0000000000dc8947 */ /* 0x000fec0003800000 */
        /* <DEDUP_REMOVED lines=11> */
.L_x_70:
[----:B0-----:R-:W-:Y:S01]  /*0cf0*/  IMAD.U32 R8, RZ, RZ, UR10 ;  /* 0x0000000aff087e24 */ /* 0x001fe2000f8e00ff */
[----:B------:R-:W-:-:S05]  /*0d00*/  MOV R9, UR11 ;  /* 0x0000000b00097c02 */ /* 0x000fca0008000f00 */
        /* <DEDUP_REMOVED lines=9> */
[----:B0-----:R-:W-:Y:S01]  /*0da0*/  VIADD R0, R0, 0x4 ;  /* 0x0000000400007836 */ /* 0x001fe20000000000 */
        /* <DEDUP_REMOVED lines=13> */
[----:B------:R-:W-:Y:S01]  /*0e80*/  UMOV UR5, 0x3bf921fb ;  /* 0x3bf921fb00057882 */ /* 0x000fe20000000000 */
[----:B------:R-:W-:-:S02]  /*0e90*/  ISETP.GE.AND P1, PT, R7, RZ, PT ;  /* 0x000000ff0700720c */ /* 0x000fc40003f26270 */
[-C--:B--2---:R-:W-:Y:S02]  /*0ea0*/  @P0 SHF.L.W.U32.HI R0, R3, R4.reuse, R0 ;  /* 0x0000000403000219 */ /* 0x084fe40000010e00 */
[----:B---3--:R-:W-:-:S04]  /*0eb0*/  @P0 SHF.L.W.U32.HI R3, R2, R4, R3 ;  /* 0x0000000402030219 */ /* 0x008fc80000010e03 */
[C---:B------:R-:W-:Y:S01]  /*0ec0*/  SHF.L.W.U32.HI R2, R3.reuse, 0x2, R0 ;  /* 0x0000000203027819 */ /* 0x040fe20000010e00 */
[----:B------:R-:W-:-:S03]  /*0ed0*/  IMAD.SHL.U32 R3, R3, 0x4, RZ ;  /* 0x0000000403037824 */ /* 0x000fc600078e00ff */
[----:B------:R-:W-:Y:S02]  /*0ee0*/  SHF.R.S32.HI R4, RZ, 0x1f, R2 ;  /* 0x0000001fff047819 */ /* 0x000fe40000011402 */
[----:B------:R-:W-:Y:S02]  /*0ef0*/  LOP3.LUT R7, R2, R7, RZ, 0x3c, !PT ;  /* 0x0000000702077212 */ /* 0x000fe400078e3cff */
[C---:B------:R-:W-:Y:S02]  /*0f00*/  LOP3.LUT R8, R4.reuse, R3, RZ, 0x3c, !PT ;  /* 0x0000000304087212 */ /* 0x040fe400078e3cff */
[----:B------:R-:W-:Y:S02]  /*0f10*/  LOP3.LUT R9, R4, R2, RZ, 0x3c, !PT ;  /* 0x0000000204097212 */ /* 0x000fe400078e3cff */
[----:B------:R-:W-:Y:S02]  /*0f20*/  SHF.R.U32.HI R3, RZ, 0x1e, R0 ;  /* 0x0000001eff037819 */ /* 0x000fe40000011600 */
[----:B------:R-:W-:-:S02]  /*0f30*/  ISETP.GE.AND P0, PT, R7, RZ, PT ;  /* 0x000000ff0700720c */ /* 0x000fc40003f06270 */
[----:B------:R-:W1:Y:S01]  /*0f40*/  I2F.F64.S64 R8, R8 ;  /* 0x0000000800087312 */ /* 0x000e620000301c00 */
[----:B------:R-:W-:-:S05]  /*0f50*/  LEA.HI R12, R2, R3, RZ, 0x1 ;  /* 0x00000003020c7211 */ /* 0x000fca00078f08ff */
[----:B------:R-:W-:-:S04]  /*0f60*/  IMAD.MOV R0, RZ, RZ, -R12 ;  /* 0x000000ffff007224 */ /* 0x000fc800078e0a0c */
[----:B------:R-:W-:Y:S01]  /*0f70*/  @!P1 IMAD.MOV.U32 R12, RZ, RZ, R0 ;  /* 0x000000ffff0c9224 */ /* 0x000fe200078e0000 */
[----:B-1----:R-:W-:-:S10]  /*0f80*/  DMUL R14, R8, UR4 ;  /* 0x00000004080e7c28 */ /* 0x002fd40008000000 */
[----:B------:R-:W1:Y:S02]  /*0f90*/  F2F.F32.F64 R14, R14 ;  /* 0x0000000e000e7310 */ /* 0x000e640000301000 */
[----:B01----:R-:W-:-:S07]  /*0fa0*/  FSEL R11, -R14, R14, !P0 ;  /* 0x0000000e0e0b7208 */ /* 0x003fce0004000100 */
.L_x_69:
[----:B------:R-:W-:Y:S05]  /*0fb0*/  BSYNC.RECONVERGENT B0 ;  /* 0x0000000000007941 */ /* 0x000fea0003800200 */
.L_x_68:
[----:B------:R-:W0:Y:S08]  /*0fc0*/  LDC.64 R2, c[0x0][0x398] ;  /* 0x0000e600ff027b82 */ /* 0x000e300000000a00 */
[----:B------:R-:W1:Y:S01]  /*0fd0*/  LDC.64 R6, c[0x0][0x380] ;  /* 0x0000e000ff067b82 */ /* 0x000e620000000a00 */
[----:B------:R-:W-:Y:S01]  /*0fe0*/  FMUL R4, R11, R11 ;  /* 0x0000000b0b047220 */ /* 0x000fe20000400000 */
[----:B------:R-:W-:Y:S01]  /*0ff0*/  LOP3.LUT R0, R12, 0x1, RZ, 0xc0, !PT ;  /* 0x000000010c007812 */ /* 0x000fe200078ec0ff */
[----:B------:R-:W-:Y:S01]  /*1000*/  IMAD.MOV.U32 R9, RZ, RZ, 0x3d2aaabb ;  /* 0x3d2aaabbff097424 */ /* 0x000fe200078e00ff */
[----:B------:R-:W2:Y:S01]  /*1010*/  LDCU.64 UR4, c[0x0][0x388] ;  /* 0x00007100ff0477ac */ /* 0x000ea20008000a00 */
[----:B0-----:R-:W-:-:S04]  /*1020*/  IMAD R2, R2, UR6, R5 ;  /* 0x0000000602027c24 */ /* 0x001fc8000f8e0205 */
[----:B-1----:R-:W-:-:S05]  /*1030*/  IMAD.WIDE R6, R2, 0x4, R6 ;  /* 0x0000000402067825 */ /* 0x002fca00078e0206 */
[----:B------:R-:W3:Y:S04]  /*1040*/  LDG.E R17, desc[UR8][R6.64+0x4] ;  /* 0x0000040806117981 */ /* 0x000ee8000c1e1900 */
[----:B------:R-:W4:Y:S01]  /*1050*/  LDG.E R15, desc[UR8][R6.64] ;  /* 0x00000008060f7981 */ /* 0x000f22000c1e1900 */
[----:B------:R-:W-:Y:S01]  /*1060*/  FFMA R13, R4, R13, -0.0013887860113754868507 ;  /* 0xbab607ed040d7423 */ /* 0x000fe2000000000d */
[----:B------:R-:W-:Y:S02]  /*1070*/  ISETP.NE.U32.AND P0, PT, R0, 0x1, PT ;  /* 0x000000010000780c */ /* 0x000fe40003f05070 */
[----:B------:R-:W-:Y:S02]  /*1080*/  MOV R0, 0x3effffff ;  /* 0x3effffff00007802 */ /* 0x000fe40000000f00 */
[----:B------:R-:W-:-:S02]  /*1090*/  FSEL R13, R13, -0.00019574658654164522886, !P0 ;  /* 0xb94d41530d0d7808 */ /* 0x000fc40004000000 */
[----:B------:R-:W-:Y:S02]  /*10a0*/  FSEL R9, R9, 0.0083327032625675201416, !P0 ;  /* 0x3c0885e409097808 */ /* 0x000fe40004000000 */
[----:B------:R-:W-:-:S03]  /*10b0*/  LOP3.LUT P1, RZ, R12, 0x2, RZ, 0xc0, !PT ;  /* 0x000000020cff7812 */ /* 0x000fc6000782c0ff */
[----:B------:R-:W-:Y:S01]  /*10c0*/  FFMA R9, R4, R13, R9 ;  /* 0x0000000d04097223 */ /* 0x000fe20000000009 */
[----:B------:R-:W-:Y:S02]  /*10d0*/  FSEL R13, -R0, -0.16666662693023681641, !P0 ;  /* 0xbe2aaaa8000d7808 */ /* 0x000fe40004000100 */
[----:B------:R-:W-:Y:S02]  /*10e0*/  FSEL R0, R11, 1, P0 ;  /* 0x3f8000000b007808 */ /* 0x000fe40000000000 */
[----:B------:R-:W-:Y:S01]  /*10f0*/  ISETP.GE.AND P0, PT, R5, R3, PT ;  /* 0x000000030500720c */ /* 0x000fe20003f06270 */
[C---:B------:R-:W-:Y:S02]  /*1100*/  FFMA R13, R4.reuse, R9, R13 ;  /* 0x00000009040d7223 */ /* 0x040fe4000000000d */
[----:B------:R-:W-:-:S04]  /*1110*/  FFMA R9, R4, R0, RZ ;  /* 0x0000000004097223 */ /* 0x000fc800000000ff */
[----:B------:R-:W-:-:S04]  /*1120*/  FFMA R0, R9, R13, R0 ;  /* 0x0000000d09007223 */ /* 0x000fc80000000000 */
[----:B------:R-:W-:Y:S01]  /*1130*/  @P1 FADD R0, RZ, -R0 ;  /* 0x80000000ff001221 */ /* 0x000fe20000000000 */
[----:B--2---:R-:W-:-:S04]  /*1140*/  ISETP.EQ.U32.AND P1, PT, RZ, UR4, PT ;  /* 0x00000004ff007c0c */ /* 0x004fc8000bf22070 */
[----:B------:R-:W-:Y:S01]  /*1150*/  ISETP.EQ.OR.EX P0, PT, RZ, UR5, P0, P1 ;  /* 0x00000005ff007c0c */ /* 0x000fe20008702710 */
[C---:B---3--:R-:W-:Y:S01]  /*1160*/  FMUL R3, R0.reuse, R17 ;  /* 0x0000001100037220 */ /* 0x048fe20000400000 */
[----:B----4-:R-:W-:-:S03]  /*1170*/  FMUL R4, R0, R15 ;  /* 0x0000000f00047220 */ /* 0x010fc60000400000 */
[C---:B------:R-:W-:Y:S01]  /*1180*/  FFMA R3, R10.reuse, R15, -R3 ;  /* 0x0000000f0a037223 */ /* 0x040fe20000000803 */
[----:B------:R-:W-:-:S04]  /*1190*/  FFMA R17, R10, R17, R4 ;  /* 0x000000110a117223 */ /* 0x000fc80000000004 */
[----:B------:R0:W-:Y:S04]  /*11a0*/  STG.E desc[UR8][R6.64], R3 ;  /* 0x0000000306007986 */ /* 0x0001e8000c101908 */
[----:B------:R0:W-:Y:S01]  /*11b0*/  STG.E desc[UR8][R6.64+0x4], R17 ;  /* 0x0000041106007986 */ /* 0x0001e2000c101908 */
[----:B------:R-:W-:Y:S05]  /*11c0*/  @P0 EXIT ;  /* 0x000000000000094d */ /* 0x000fea0003800000 */
[----:B------:R-:W0:Y:S02]  /*11d0*/  LDC.64 R4, c[0x0][0x388] ;  /* 0x0000e200ff047b82 */ /* 0x000e240000000a00 */
[----:B0-----:R-:W-:-:S05]  /*11e0*/  IMAD.WIDE R2, R2, 0x4, R4 ;  /* 0x0000000402027825 */ /* 0x001fca00078e0204 */
[----:B------:R-:W2:Y:S04]  /*11f0*/  LDG.E R7, desc[UR8][R2.64+0x4] ;  /* 0x0000040802077981 */ /* 0x000ea8000c1e1900 */
[----:B------:R-:W3:Y:S01]  /*1200*/  LDG.E R5, desc[UR8][R2.64] ;  /* 0x0000000802057981 */ /* 0x000ee2000c1e1900 */
[-C--:B--2---:R-:W-:Y:S01]  /*1210*/  FMUL R9, R0, R7.reuse ;  /* 0x0000000700097220 */ /* 0x084fe20000400000 */
[----:B------:R-:W-:-:S03]  /*1220*/  FMUL R7, R10, R7 ;  /* 0x000000070a077220 */ /* 0x000fc60000400000 */
[-C--:B---3--:R-:W-:Y:S01]  /*1230*/  FFMA R9, R10, R5.reuse, -R9 ;  /* 0x000000050a097223 */ /* 0x088fe20000000809 */
[----:B------:R-:W-:-:S04]  /*1240*/  FFMA R7, R0, R5, R7 ;  /* 0x0000000500077223 */ /* 0x000fc80000000007 */
[----:B------:R-:W-:Y:S04]  /*1250*/  STG.E desc[UR8][R2.64], R9 ;  /* 0x0000000902007986 */ /* 0x000fe8000c101908 */
[----:B------:R-:W-:Y:S01]  /*1260*/  STG.E desc[UR8][R2.64+0x4], R7 ;  /* 0x0000040702007986 */ /* 0x000fe2000c101908 */
[----:B------:R-:W-:Y:S05]  /*1270*/  EXIT ;  /* 0x000000000000794d */ /* 0x000fea0003800000 */
        .weak           $__internal_4_$__cuda_sm20_rcp_rn_f32_slowpath
        .type           $__internal_4_$__cuda_sm20_rcp_rn_f32_slowpath,@function
        .size           $__internal_4_$__cuda_sm20_rcp_rn_f32_slowpath,($__internal_5_$__cuda_sm3x_div_rn_noftz_f32_slowpath - $__internal_4_$__cuda_sm20_rcp_rn_f32_slowpath)
$__internal_4_$__cuda_sm20_rcp_rn_f32_slowpath:
[----:B------:R-:W-:Y:S01]  /*1280*/  IMAD.SHL.U32 R0, R2, 0x2, RZ ;  /* 0x0000000202007824 */ /* 0x000fe200078e00ff */
[----:B------:R-:W-:Y:S04]  /*1290*/  BSSY.RECONVERGENT B1, `(.L_x_71) ;  /* 0x0000030000017945 */ /* 0x000fe80003800200 */
[----:B------:R-:W-:-:S04]  /*12a0*/  SHF.R.U32.HI R9, RZ, 0x18, R0 ;  /* 0x00000018ff097819 */ /* 0x000fc80000011600 */
[----:B------:R-:W-:-:S13]  /*12b0*/  ISETP.NE.U32.AND P0, PT, R9, RZ, PT ;  /* 0x000000ff0900720c */ /* 0x000fda0003f05070 */
[----:B------:R-:W-:Y:S05]  /*12c0*/  @P0 BRA `(.L_x_72) ;  /* 0x0000000000280947 */ /* 0x000fea0003800000 */
[----:B------:R-:W-:-:S05]  /*12d0*/  IMAD.SHL.U32 R0, R2, 0x2, RZ ;  /* 0x0000000202007824 */ /* 0x000fca00078e00ff */
[----:B------:R-:W-:-:S13]  /*12e0*/  ISETP.NE.AND P0, PT, R0, RZ, PT ;  /* 0x000000ff0000720c */ /* 0x000fda0003f05270 */
[----:B------:R-:W-:Y:S01]  /*12f0*/  @P0 FFMA R6, R2, 1.84467440737095516160e+19, RZ ;  /* 0x5f80000002060823 */ /* 0x000fe200000000ff */
[----:B------:R-:W-:Y:S08]  /*1300*/  @!P0 MUFU.RCP R3, R2 ;  /* 0x0000000200038308 */ /* 0x000ff00000001000 */
[----:B------:R-:W0:Y:S02]  /*1310*/  @P0 MUFU.RCP R7, R6 ;  /* 0x0000000600070308 */ /* 0x000e240000001000 */
[----:B0-----:R-:W-:-:S04]  /*1320*/  @P0 FFMA R0, R6, R7, -1 ;  /* 0xbf80000006000423 */ /* 0x001fc80000000007 */
[----:B------:R-:W-:-:S04]  /*1330*/  @P0 FADD.FTZ R0, -R0, -RZ ;  /* 0x800000ff00000221 */ /* 0x000fc80000010100 */
[----:B------:R-:W-:-:S04]  /*1340*/  @P0 FFMA R0, R7, R0, R7 ;  /* 0x0000000007000223 */ /* 0x000fc80000000007 */
[----:B------:R-:W-:Y:S01]  /*1350*/  @P0 FFMA R3, R0, 1.84467440737095516160e+19, RZ ;  /* 0x5f80000000030823 */ /* 0x000fe200000000ff */
[----:B------:R-:W-:Y:S06]  /*1360*/  BRA `(.L_x_73) ;  /* 0x0000000000887947 */ /* 0x000fec0003800000 */
.L_x_72:
[----:B------:R-:W-:-:S05]  /*1370*/  VIADD R11, R9, 0xffffff03 ;  /* 0xffffff03090b7836 */ /* 0x000fca0000000000 */
[----:B------:R-:W-:-:S13]  /*1380*/  ISETP.GT.U32.AND P0, PT, R11, 0x1, PT ;  /* 0x000000010b00780c */ /* 0x000fda0003f04070 */
[----:B------:R-:W-:Y:S05]  /*1390*/  @P0 BRA `(.L_x_74) ;  /* 0x0000000000780947 */ /* 0x000fea0003800000 */
[----:B------:R-:W-:Y:S01]  /*13a0*/  LOP3.LUT R0, R2, 0x7fffff, RZ, 0xc0, !PT ;  /* 0x007fffff02007812 */ /* 0x000fe200078ec0ff */
[----:B------:R-:W-:-:S03]  /*13b0*/  IMAD.MOV.U32 R8, RZ, RZ, 0x3 ;  /* 0x00000003ff087424 */ /* 0x000fc600078e00ff */
[----:B------:R-:W-:Y:S02]  /*13c0*/  LOP3.LUT R0, R0, 0x3f800000, RZ, 0xfc, !PT ;  /* 0x3f80000000007812 */ /* 0x000fe400078efcff */
[----:B------:R-:W-:Y:S02]  /*13d0*/  SHF.L.U32 R8, R8, R11, RZ ;  /* 0x0000000b08087219 */ /* 0x000fe400000006ff */
[----:B------:R-:W0:Y:S02]  /*13e0*/  MUFU.RCP R3, R0 ;  /* 0x0000000000037308 */ /* 0x000e240000001000 */
[----:B0-----:R-:W-:-:S04]  /*13f0*/  FFMA R6, R0, R3, -1 ;  /* 0xbf80000000067423 */ /* 0x001fc80000000003 */
[----:B------:R-:W-:-:S04]  /*1400*/  FADD.FTZ R6, -R6, -RZ ;  /* 0x800000ff06067221 */ /* 0x000fc80000010100 */
[CCC-:B------:R-:W-:Y:S01]  /*1410*/  FFMA.RM R7, R3.reuse, R6.reuse, R3.reuse ;  /* 0x0000000603077223 */ /* 0x1c0fe20000004003 */
[----:B------:R-:W-:-:S04]  /*1420*/  FFMA.RP R6, R3, R6, R3 ;  /* 0x0000000603067223 */ /* 0x000fc80000008003 */
[C---:B------:R-:W-:Y:S02]  /*1430*/  LOP3.LUT R3, R7.reuse, 0x7fffff, RZ, 0xc0, !PT ;  /* 0x007fffff07037812 */ /* 0x040fe400078ec0ff */
[----:B------:R-:W-:Y:S02]  /*1440*/  FSETP.NEU.FTZ.AND P0, PT, R7, R6, PT ;  /* 0x000000060700720b */ /* 0x000fe40003f1d000 */
[----:B------:R-:W-:Y:S02]  /*1450*/  LOP3.LUT R3, R3, 0x800000, RZ, 0xfc, !PT ;  /* 0x0080000003037812 */ /* 0x000fe400078efcff */
[----:B------:R-:W-:Y:S02]  /*1460*/  SEL R6, RZ, 0xffffffff, !P0 ;  /* 0xffffffffff067807 */ /* 0x000fe40004000000 */
[----:B------:R-:W-:-:S03]  /*1470*/  LOP3.LUT R8, R8, R3, RZ, 0xc0, !PT ;  /* 0x0000000308087212 */ /* 0x000fc600078ec0ff */
[----:B------:R-:W-:Y:S01]  /*1480*/  IMAD.MOV R6, RZ, RZ, -R6 ;  /* 0x000000ffff067224 */ /* 0x000fe200078e0a06 */
[----:B------:R-:W-:-:S04]  /*1490*/  SHF.R.U32.HI R8, RZ, R11, R8 ;  /* 0x0000000bff087219 */ /* 0x000fc80000011608 */
[----:B------:R-:W-:Y:S02]  /*14a0*/  LOP3.LUT P1, RZ, R6, R11, R3, 0xf8, !PT ;  /* 0x0000000b06ff7212 */ /* 0x000fe4000782f803 */
[C---:B------:R-:W-:Y:S02]  /*14b0*/  LOP3.LUT P0, RZ, R8.reuse, 0x1, RZ, 0xc0, !PT ;  /* 0x0000000108ff7812 */ /* 0x040fe4000780c0ff */
[----:B------:R-:W-:-:S04]  /*14c0*/  LOP3.LUT P2, RZ, R8, 0x2, RZ, 0xc0, !PT ;  /* 0x0000000208ff7812 */ /* 0x000fc8000784c0ff */
[----:B------:R-:W-:Y:S02]  /*14d0*/  PLOP3.LUT P0, PT, P0, P1, P2, 0xe0, 0x0 ;  /* 0x000000000000781c */ /* 0x000fe40000703c20 */
[----:B------:R-:W-:Y:S02]  /*14e0*/  LOP3.LUT P1, RZ, R2, 0x7fffff, RZ, 0xc0, !PT ;  /* 0x007fffff02ff7812 */ /* 0x000fe4000782c0ff */
[----:B------:R-:W-:-:S05]  /*14f0*/  SEL R0, RZ, 0x1, !P0 ;  /* 0x00000001ff007807 */ /* 0x000fca0004000000 */
[----:B------:R-:W-:-:S05]  /*1500*/  IMAD.MOV R0, RZ, RZ, -R0 ;  /* 0x000000ffff007224 */ /* 0x000fca00078e0a00 */
[----:B------:R-:W-:Y:S02]  /*1510*/  ISETP.GE.AND P0, PT, R0, RZ, PT ;  /* 0x000000ff0000720c */ /* 0x000fe40003f06270 */
[----:B------:R-:W-:-:S04]  /*1520*/  IADD3 R0, PT, PT, R9, -0xfc, RZ ;  /* 0xffffff0409007810 */ /* 0x000fc80007ffe0ff */
[----:B------:R-:W-:-:S07]  /*1530*/  SHF.R.U32.HI R3, RZ, R0, R3 ;  /* 0x00000000ff037219 */ /* 0x000fce0000011603 */
[----:B------:R-:W-:-:S04]  /*1540*/  @!P0 VIADD R3, R3, 0x1 ;  /* 0x0000000103038836 */ /* 0x000fc80000000000 */
[----:B------:R-:W-:-:S05]  /*1550*/  @!P1 IMAD.SHL.U32 R3, R3, 0x2, RZ ;  /* 0x0000000203039824 */ /* 0x000fca00078e00ff */
[----:B------:R-:W-:Y:S01]  /*1560*/  LOP3.LUT R3, R3, 0x80000000, R2, 0xf8, !PT ;  /* 0x8000000003037812 */ /* 0x000fe200078ef802 */
[----:B------:R-:W-:Y:S06]  /*1570*/  BRA `(.L_x_73) ;  /* 0x0000000000047947 */ /* 0x000fec0003800000 */
.L_x_74:
[----:B------:R0:W1:Y:S02]  /*1580*/  MUFU.RCP R3, R2 ;  /* 0x0000000200037308 */ /* 0x0000640000001000 */
.L_x_73:
[----:B------:R-:W-:Y:S05]  /*1590*/  BSYNC.RECONVERGENT B1 ;  /* 0x0000000000017941 */ /* 0x000fea0003800200 */
.L_x_71:
[----:B-1----:R-:W-:Y:S02]  /*15a0*/  IMAD.MOV.U32 R7, RZ, RZ, R3 ;  /* 0x000000ffff077224 */ /* 0x002fe400078e0003 */
[----:B0-----:R-:W-:Y:S02]  /*15b0*/  IMAD.MOV.U32 R2, RZ, RZ, R4 ;  /* 0x000000ffff027224 */ /* 0x001fe400078e0004 */
[----:B------:R-:W-:-:S04]  /*15c0*/  IMAD.MOV.U32 R3, RZ, RZ, 0x0 ;  /* 0x00000000ff037424 */ /* 0x000fc800078e00ff */
[----:B------:R-:W-:Y:S05]  /*15d0*/  RET.REL.NODEC R2 `(_Z11rope_kernelPfS_iiii) ;  /* 0xffffffe802887950 */ /* 0x000fea0003c3ffff */
        .weak           $__internal_5_$__cuda_sm3x_div_rn_noftz_f32_slowpath
        .type           $__internal_5_$__cuda_sm3x_div_rn_noftz_f32_slowpath,@function
        .size           $__internal_5_$__cuda_sm3x_div_rn_noftz_f32_slowpath,(.L_x_125 - $__internal_5_$__cuda_sm3x_div_rn_noftz_f32_slowpath)
$__internal_5_$__cuda_sm3x_div_rn_noftz_f32_slowpath:
[--C-:B------:R-:W-:Y:S01]  /*15e0*/  SHF.R.U32.HI R6, RZ, 0x17, R3.reuse ;  /* 0x00000017ff067819 */ /* 0x100fe20000011603 */
[----:B------:R-:W-:Y:S01]  /*15f0*/  BSSY.RECONVERGENT B1, `(.L_x_75) ;  /* 0x0000064000017945 */ /* 0x000fe20003800200 */
[--C-:B------:R-:W-:Y:S01]  /*1600*/  SHF.R.U32.HI R4, RZ, 0x17, R0.reuse ;  /* 0x00000017ff047819 */ /* 0x100fe20000011600 */
[----:B------:R-:W-:Y:S01]  /*1610*/  IMAD.MOV.U32 R7, RZ, RZ, R3 ;  /* 0x000000ffff077224 */ /* 0x000fe200078e0003 */
[----:B------:R-:W-:Y:S02]  /*1620*/  LOP3.LUT R6, R6, 0xff, RZ, 0xc0, !PT ;  /* 0x000000ff06067812 */ /* 0x000fe400078ec0ff */
[----:B------:R-:W-:Y:S01]  /*1630*/  LOP3.LUT R10, R4, 0xff, RZ, 0xc0, !PT ;  /* 0x000000ff040a7812 */ /* 0x000fe200078ec0ff */
[----:B------:R-:W-:Y:S02]  /*1640*/  IMAD.MOV.U32 R4, RZ, RZ, R0 ;  /* 0x000000ffff047224 */ /* 0x000fe400078e0000 */
[----:B------:R-:W-:Y:S01]  /*1650*/  VIADD R9, R6, 0xffffffff ;  /* 0xffffffff06097836 */ /* 0x000fe20000000000 */
[----:B------:R-:W-:-:S04]  /*1660*/  IADD3 R11, PT, PT, R10, -0x1, RZ ;  /* 0xffffffff0a0b7810 */ /* 0x000fc80007ffe0ff */
        /* <DEDUP_REMOVED lines=25> */
[----:B------:R-:W-:-:S03]  /*1800*/  @!P1 FFMA R7, R3, 1.84467440737095516160e+19, RZ ;  /* 0x5f80000003079823 */ /* 0x000fc600000000ff */
[----:B------:R-:W-:-:S07]  /*1810*/  @!P1 IADD3 R8, PT, PT, R8, 0x40, RZ ;  /* 0x0000004008089810 */ /* 0x000fce0007ffe0ff */
.L_x_76:
[----:B------:R-:W-:Y:S01]  /*1820*/  LEA R0, R6, 0xc0800000, 0x17 ;  /* 0xc080000006007811 */ /* 0x000fe200078eb8ff */
[----:B------:R-:W-:Y:S01]  /*1830*/  VIADD R3, R10, 0xffffff81 ;  /* 0xffffff810a037836 */ /* 0x000fe20000000000 */
[----:B------:R-:W-:Y:S03]  /*1840*/  BSSY.RECONVERGENT B2, `(.L_x_81) ;  /* 0x0000035000027945 */ /* 0x000fe60003800200 */
[----:B------:R-:W-:Y:S02]  /*1850*/  IMAD.IADD R7, R7, 0x1, -R0 ;  /* 0x0000000107077824 */ /* 0x000fe400078e0a00 */
[----:B------:R-:W-:Y:S02]  /*1860*/  IMAD R0, R3, -0x800000, R4 ;  /* 0xff80000003007824 */ /* 0x000fe400078e0204 */
[----:B------:R0:W1:Y:S01]  /*1870*/  MUFU.RCP R9, R7 ;  /* 0x0000000700097308 */ /* 0x0000620000001000 */
[----:B------:R-:W-:Y:S01]  /*1880*/  FADD.FTZ R11, -R7, -RZ ;  /* 0x800000ff070b7221 */ /* 0x000fe20000010100 */
[----:B0-----:R-:W-:-:S05]  /*1890*/  IADD3 R7, PT, PT, R3, 0x7f, -R6 ;  /* 0x0000007f03077810 */ /* 0x001fca0007ffe806 */
[----:B------:R-:W-:Y:S02]  /*18a0*/  IMAD.IADD R7, R7, 0x1, R8 ;  /* 0x0000000107077824 */ /* 0x000fe400078e0208 */
[----:B-1----:R-:W-:-:S04]  /*18b0*/  FFMA R10, R9, R11, 1 ;  /* 0x3f800000090a7423 */ /* 0x002fc8000000000b */
        /* <DEDUP_REMOVED lines=19> */
[-CC-:B------:R-:W-:Y:S01]  /*19f0*/  FFMA.RZ R3, R13, R11.reuse, R4.reuse ;  /* 0x0000000b0d037223 */ /* 0x180fe2000000c004 */
[C---:B------:R-:W-:Y:S02]  /*1a00*/  IADD3 R7, PT, PT, R8.reuse, 0x20, RZ ;  /* 0x0000002008077810 */ /* 0x040fe40007ffe0ff */
[C---:B------:R-:W-:Y:S02]  /*1a10*/  ISETP.NE.AND P2, PT, R8.reuse, RZ, PT ;  /* 0x000000ff0800720c */ /* 0x040fe40003f45270 */
[----:B------:R-:W-:Y:S01]  /*1a20*/  LOP3.LUT R6, R3, 0x7fffff, RZ, 0xc0, !PT ;  /* 0x007fffff03067812 */ /* 0x000fe200078ec0ff */
[CCC-:B------:R-:W-:Y:S01]  /*1a30*/  FFMA.RP R3, R13.reuse, R11.reuse, R4.reuse ;  /* 0x0000000b0d037223 */ /* 0x1c0fe20000008004 */
[----:B------:R-:W-:Y:S01]  /*1a40*/  FFMA.RM R4, R13, R11, R4 ;  /* 0x0000000b0d047223 */ /* 0x000fe20000004004 */
        /* <DEDUP_REMOVED lines=16> */
.L_x_83:
[----:B------:R-:W-:-:S04]  /*1b50*/  LOP3.LUT R0, R0, 0x80000000, RZ, 0xc0, !PT ;  /* 0x8000000000007812 */ /* 0x000fc800078ec0ff */
[----:B------:R-:W-:Y:S01]  /*1b60*/  LOP3.LUT R0, R0, 0x7f800000, RZ, 0xfc, !PT ;  /* 0x7f80000000007812 */ /* 0x000fe200078efcff */
[----:B------:R-:W-:Y:S06]  /*1b70*/  BRA `(.L_x_84) ;  /* 0x0000000000047947 */ /* 0x000fec0003800000 */
.L_x_82:
[----:B------:R-:W-:-:S07]  /*1b80*/  IMAD R0, R7, 0x800000, R0 ;  /* 0x0080000007007824 */ /* 0x000fce00078e0200 */
.L_x_84:
[----:B------:R-:W-:Y:S05]  /*1b90*/  BSYNC.RECONVERGENT B2 ;  /* 0x0000000000027941 */ /* 0x000fea0003800200 */
.L_x_81:
[----:B------:R-:W-:Y:S05]  /*1ba0*/  BRA `(.L_x_85) ;  /* 0x0000000000207947 */ /* 0x000fea0003800000 */
.L_x_80:
[----:B------:R-:W-:-:S04]  /*1bb0*/  LOP3.LUT R0, R7, 0x80000000, R4, 0x48, !PT ;  /* 0x8000000007007812 */ /* 0x000fc800078e4804 */
[----:B------:R-:W-:Y:S01]  /*1bc0*/  LOP3.LUT R0, R0, 0x7f800000, RZ, 0xfc, !PT ;  /* 0x7f80000000007812 */ /* 0x000fe200078efcff */
[----:B------:R-:W-:Y:S06]  /*1bd0*/  BRA `(.L_x_85) ;  /* 0x0000000000147947 */ /* 0x000fec0003800000 */
.L_x_79:
[----:B------:R-:W-:Y:S01]  /*1be0*/  LOP3.LUT R0, R7, 0x80000000, R4, 0x48, !PT ;  /* 0x8000000007007812 */ /* 0x000fe200078e4804 */
[----:B------:R-:W-:Y:S06]  /*1bf0*/  BRA `(.L_x_85) ;  /* 0x00000000000c7947 */ /* 0x000fec0003800000 */
.L_x_78:
[----:B------:R-:W0:Y:S01]  /*1c00*/  MUFU.RSQ R0, -QNAN ;  /* 0xffc0000000007908 */ /* 0x000e220000001400 */
[----:B------:R-:W-:Y:S05]  /*1c10*/  BRA `(.L_x_85) ;  /* 0x0000000000047947 */ /* 0x000fea0003800000 */
.L_x_77:
[----:B------:R-:W-:-:S07]  /*1c20*/  FADD.FTZ R0, R0, R3 ;  /* 0x0000000300007221 */ /* 0x000fce0000010000 */
.L_x_85:
[----:B------:R-:W-:Y:S05]  /*1c30*/  BSYNC.RECONVERGENT B1 ;  /* 0x0000000000017941 */ /* 0x000fea0003800200 */
.L_x_75:
[----:B------:R-:W-:-:S04]  /*1c40*/  IMAD.MOV.U32 R3, RZ, RZ, 0x0 ;  /* 0x00000000ff037424 */ /* 0x000fc800078e00ff */
[----:B0-----:R-:W-:Y:S05]  /*1c50*/  RET.REL.NODEC R2 `(_Z11rope_kernelPfS_iiii) ;  /* 0xffffffe002e87950 */ /* 0x001fea0003c3ffff */
.L_x_86:
        /* <DEDUP_REMOVED lines=10> */
.L_x_125:


//--------------------- .text._Z13matmul_kernelPfPKfS1_ii --------------------------
	.section	.text._Z13matmul_kernelPfPKfS1_ii,"ax",@progbits
	.align	128
        .global         _Z13matmul_kernelPfPKfS1_ii
        .type           _Z13matmul_kernelPfPKfS1_ii,@function
        .size           _Z13matmul_kernelPfPKfS1_ii,(.L_x_135 - _Z13matmul_kernelPfPKfS1_ii)
        .other          _Z13matmul_kernelPfPKfS1_ii,@"STO_CUDA_ENTRY STV_DEFAULT"
_Z13matmul_kernelPfPKfS1_ii:
.text._Z13matmul_kernelPfPKfS1_ii:
        /* <DEDUP_REMOVED lines=8> */
[----:B------:R-:W0:Y:S01]  /*0080*/  LDCU UR4, c[0x0][0x398] ;  /* 0x00007300ff0477ac */ /* 0x000e220008000800 */
[----:B------:R-:W-:Y:S01]  /*0090*/  HFMA2 R15, -RZ, RZ, 0, 0 ;  /* 0x00000000ff0f7431 */ /* 0x000fe200000001ff */
[----:B------:R-:W1:Y:S01]  /*00a0*/  LDCU.64 UR6, c[0x0][0x358] ;  /* 0x00006b00ff0677ac */ /* 0x000e620008000a00 */
[----:B0-----:R-:W-:-:S09]  /*00b0*/  UISETP.GE.AND UP0, UPT, UR4, 0x1, UPT ;  /* 0x000000010400788c */ /* 0x001fd2000bf06270 */
[----:B-1----:R-:W-:Y:S05]  /*00c0*/  BRA.U !UP0, `(.L_x_87) ;  /* 0x0000000908387547 */ /* 0x002fea000b800000 */
[----:B------:R-:W0:Y:S01]  /*00d0*/  S2UR UR5, SR_CgaCtaId ;  /* 0x00000000000579c3 */ /* 0x000e220000008800 */
[----:B------:R-:W1:Y:S01]  /*00e0*/  LDCU UR8, c[0x0][0x398] ;  /* 0x00007300ff0877ac */ /* 0x000e620008000800 */
[----:B------:R-:W-:Y:S02]  /*00f0*/  MOV R15, RZ ;  /* 0x000000ff000f7202 */ /* 0x000fe40000000f00 */
[----:B------:R-:W-:Y:S01]  /*0100*/  MOV R2, RZ ;  /* 0x000000ff00027202 */ /* 0x000fe20000000f00 */
[----:B------:R-:W-:Y:S01]  /*0110*/  UMOV UR4, 0x400 ;  /* 0x0000040000047882 */ /* 0x000fe20000000000 */
[----:B-1----:R-:W-:Y:S01]  /*0120*/  MOV R4, UR8 ;  /* 0x0000000800047c02 */ /* 0x002fe20008000f00 */
[----:B0-----:R-:W-:-:S06]  /*0130*/  ULEA UR4, UR5, UR4, 0x18 ;  /* 0x0000000405047291 */ /* 0x001fcc000f8ec0ff */
[----:B------:R-:W-:-:S07]  /*0140*/  LEA R5, R0, UR4, 0x2 ;  /* 0x0000000400057c11 */ /* 0x000fce000f8e10ff */
.L_x_93:
[----:B0-----:R-:W0:Y:S01]  /*0150*/  LDCU UR8, c[0x0][0x398] ;  /* 0x00007300ff0877ac */ /* 0x001e220008000800 */
[----:B------:R-:W-:Y:S02]  /*0160*/  IADD3 R11, PT, PT, R0, R2, RZ ;  /* 0x00000002000b7210 */ /* 0x000fe40007ffe0ff */
[----:B------:R-:W-:Y:S02]  /*0170*/  MOV R6, RZ ;  /* 0x000000ff00067202 */ /* 0x000fe40000000f00 */
[----:B0-----:R-:W-:-:S13]  /*0180*/  ISETP.GE.AND P0, PT, R11, UR8, PT ;  /* 0x000000080b007c0c */ /* 0x001fda000bf06270 */
[----:B------:R-:W0:Y:S02]  /*0190*/  @!P0 LDC.64 R8, c[0x0][0x388] ;  /* 0x0000e200ff088b82 */ /* 0x000e240000000a00 */
[----:B0-----:R-:W-:-:S05]  /*01a0*/  @!P0 IMAD.WIDE R8, R11, 0x4, R8 ;  /* 0x000000040b088825 */ /* 0x001fca00078e0208 */
[----:B------:R-:W2:Y:S01]  /*01b0*/  @!P0 LDG.E R6, desc[UR6][R8.64] ;  /* 0x0000000608068981 */ /* 0x000ea2000c1e1900 */
[----:B------:R-:W-:-:S03]  /*01c0*/  ISETP.NE.AND P0, PT, R2, UR8, PT ;  /* 0x0000000802007c0c */ /* 0x000fc6000bf05270 */
[----:B--2---:R0:W-:Y:S01]  /*01d0*/  STS [R5], R6 ;  /* 0x0000000605007388 */ /* 0x0041e20000000800 */
[----:B------:R-:W-:Y:S09]  /*01e0*/  BAR.SYNC.DEFER_BLOCKING 0x0 ;  /* 0x0000000000007b1d */ /* 0x000ff20000010000 */
[----:B------:R-:W-:Y:S05]  /*01f0*/  @!P0 BRA `(.L_x_88) ;  /* 0x0000000400d88947 */ /* 0x000fea0003800000 */
[----:B0-----:R-:W-:Y:S01]  /*0200*/  VIMNMX.U32 R6, PT, PT, R3, R4, PT ;  /* 0x0000000403067248 */ /* 0x001fe20003fe0000 */
[----:B------:R-:W-:-:S03]  /*0210*/  HFMA2 R17, -RZ, RZ, 0, 0 ;  /* 0x00000000ff117431 */ /* 0x000fc600000001ff */
[C---:B------:R-:W-:Y:S02]  /*0220*/  ISETP.GE.U32.AND P1, PT, R6.reuse, 0x10, PT ;  /* 0x000000100600780c */ /* 0x040fe40003f26070 */
[----:B------:R-:W-:Y:S01]  /*0230*/  VIMNMX.U32 R16, PT, PT, R6, 0x1, !PT ;  /* 0x0000000106107848 */ /* 0x000fe20007fe0000 */
[----:B------:R-:W-:-:S03]  /*0240*/  IMAD R6, R7, UR8, R2 ;  /* 0x0000000807067c24 */ /* 0x000fc6000f8e0202 */
[----:B------:R-:W-:-:S04]  /*0250*/  LOP3.LUT R18, R16, 0xf, RZ, 0xc0, !PT ;  /* 0x0000000f10127812 */ /* 0x000fc800078ec0ff */
[----:B------:R-:W-:-:S03]  /*0260*/  ISETP.NE.AND P0, PT, R18, RZ, PT ;  /* 0x000000ff1200720c */ /* 0x000fc60003f05270 */
[----:B------:R-:W-:Y:S10]  /*0270*/  @!P1 BRA `(.L_x_89) ;  /* 0x0000000000c09947 */ /* 0x000ff40003800000 */
[C---:B------:R-:W-:Y:S01]  /*0280*/  LOP3.LUT R20, R16.reuse, 0xfffffff0, RZ, 0xc0, !PT ;  /* 0xfffffff010147812 */ /* 0x040fe200078ec0ff */
[----:B------:R-:W-:Y:S01]  /*0290*/  UIADD3 UR5, UPT, UPT, UR4, 0x20, URZ ;  /* 0x0000002004057890 */ /* 0x000fe2000fffe0ff */
[----:B------:R-:W-:Y:S02]  /*02a0*/  LOP3.LUT R17, R16, 0x7f0, RZ, 0xc0, !PT ;  /* 0x000007f010117812 */ /* 0x000fe400078ec0ff */
[----:B------:R-:W-:Y:S02]  /*02b0*/  MOV R19, R6 ;  /* 0x0000000600137202 */ /* 0x000fe40000000f00 */
[----:B------:R-:W-:-:S07]  /*02c0*/  IADD3 R20, PT, PT, -R20, RZ, RZ ;  /* 0x000000ff14147210 */ /* 0x000fce0007ffe1ff */
.L_x_90:
[----:B------:R-:W0:Y:S01]  /*02d0*/  LDC.64 R28, c[0x0][0x390] ;  /* 0x0000e400ff1c7b82 */ /* 0x000e220000000a00 */
[----:B------:R-:W1:Y:S01]  /*02e0*/  LDS.128 R8, [UR5+-0x20] ;  /* 0xffffe005ff087984 */ /* 0x000e620008000c00 */
[----:B0-----:R-:W-:-:S05]  /*02f0*/  IMAD.WIDE R28, R19, 0x4, R28 ;  /* 0x00000004131c7825 */ /* 0x001fca00078e021c */
[----:B------:R-:W1:Y:S04]  /*0300*/  LDG.E R14, desc[UR6][R28.64] ;  /* 0x000000061c0e7981 */ /* 0x000e68000c1e1900 */
[----:B------:R-:W2:Y:S04]  /*0310*/  LDG.E R21, desc[UR6][R28.64+0x4] ;  /* 0x000004061c157981 */ /* 0x000ea8000c1e1900 */
[----:B------:R-:W3:Y:S04]  /*0320*/  LDG.E R22, desc[UR6][R28.64+0x8] ;  /* 0x000008061c167981 */ /* 0x000ee8000c1e1900 */
[----:B------:R-:W4:Y:S04]  /*0330*/  LDG.E R12, desc[UR6][R28.64+0xc] ;  /* 0x00000c061c0c7981 */ /* 0x000f28000c1e1900 */
[----:B------:R-:W5:Y:S04]  /*0340*/  LDG.E R23, desc[UR6][R28.64+0x10] ;  /* 0x000010061c177981 */ /* 0x000f68000c1e1900 */
[----:B------:R-:W5:Y:S04]  /*0350*/  LDG.E R24, desc[UR6][R28.64+0x14] ;  /* 0x000014061c187981 */ /* 0x000f68000c1e1900 */
[----:B------:R-:W5:Y:S04]  /*0360*/  LDG.E R13, desc[UR6][R28.64+0x18] ;  /* 0x000018061c0d7981 */ /* 0x000f68000c1e1900 */
[----:B------:R-:W5:Y:S04]  /*0370*/  LDG.E R25, desc[UR6][R28.64+0x38] ;  /* 0x000038061c197981 */ /* 0x000f68000c1e1900 */
[----:B------:R-:W5:Y:S01]  /*0380*/  LDG.E R26, desc[UR6][R28.64+0x3c] ;  /* 0x00003c061c1a7981 */ /* 0x000f62000c1e1900 */
[----:B-1----:R-:W-:-:S03]  /*0390*/  FFMA R8, R14, R8, R15 ;  /* 0x000000080e087223 */ /* 0x002fc6000000000f */
[----:B------:R-:W5:Y:S01]  /*03a0*/  LDG.E R14, desc[UR6][R28.64+0x1c] ;  /* 0x00001c061c0e7981 */ /* 0x000f62000c1e1900 */
[----:B--2---:R-:W-:-:S03]  /*03b0*/  FFMA R9, R9, R21, R8 ;  /* 0x0000001509097223 */ /* 0x004fc60000000008 */
[----:B------:R-:W2:Y:S01]  /*03c0*/  LDG.E R15, desc[UR6][R28.64+0x20] ;  /* 0x000020061c0f7981 */ /* 0x000ea2000c1e1900 */
[----:B---3--:R-:W-:-:S03]  /*03d0*/  FFMA R10, R10, R22, R9 ;  /* 0x000000160a0a7223 */ /* 0x008fc60000000009 */
[----:B------:R-:W3:Y:S01]  /*03e0*/  LDG.E R21, desc[UR6][R28.64+0x28] ;  /* 0x000028061c157981 */ /* 0x000ee2000c1e1900 */
[----:B----4-:R-:W-:-:S03]  /*03f0*/  FFMA R22, R11, R12, R10 ;  /* 0x0000000c0b167223 */ /* 0x010fc6000000000a */
[----:B------:R-:W5:Y:S04]  /*0400*/  LDS.128 R8, [UR5+-0x10] ;  /* 0xfffff005ff087984 */ /* 0x000f680008000c00 */
[----:B------:R-:W4:Y:S01]  /*0410*/  LDG.E R12, desc[UR6][R28.64+0x24] ;  /* 0x000024061c0c7981 */ /* 0x000f22000c1e1900 */
[----:B-----5:R-:W-:-:S03]  /*0420*/  FFMA R8, R23, R8, R22 ;  /* 0x0000000817087223 */ /* 0x020fc60000000016 */
[----:B------:R-:W5:Y:S04]  /*0430*/  LDG.E R22, desc[UR6][R28.64+0x2c] ;  /* 0x00002c061c167981 */ /* 0x000f68000c1e1900 */
[----:B------:R-:W5:Y:S01]  /*0440*/  LDG.E R23, desc[UR6][R28.64+0x30] ;  /* 0x000030061c177981 */ /* 0x000f62000c1e1900 */
[----:B------:R-:W-:-:S03]  /*0450*/  FFMA R9, R9, R24, R8 ;  /* 0x0000001809097223 */ /* 0x000fc60000000008 */
[----:B------:R-:W5:Y:S01]  /*0460*/  LDG.E R24, desc[UR6][R28.64+0x34] ;  /* 0x000034061c187981 */ /* 0x000f62000c1e1900 */
[----:B------:R-:W-:Y:S01]  /*0470*/  FFMA R10, R10, R13, R9 ;  /* 0x0000000d0a0a7223 */ /* 0x000fe20000000009 */
[----:B------:R-:W-:-:S04]  /*0480*/  IADD3 R20, PT, PT, R20, 0x10, RZ ;  /* 0x0000001014147810 */ /* 0x000fc80007ffe0ff */
[----:B------:R-:W-:Y:S02]  /*0490*/  ISETP.NE.AND P1, PT, R20, RZ, PT ;  /* 0x000000ff1400720c */ /* 0x000fe40003f25270 */
[----:B------:R-:W-:Y:S01]  /*04a0*/  IADD3 R19, PT, PT, R19, 0x10, RZ ;  /* 0x0000001013137810 */ /* 0x000fe20007ffe0ff */
[----:B------:R-:W-:Y:S02]  /*04b0*/  FFMA R14, R11, R14, R10 ;  /* 0x0000000e0b0e7223 */ /* 0x000fe4000000000a */
[----:B------:R-:W2:Y:S02]  /*04c0*/  LDS.128 R8, [UR5] ;  /* 0x00000005ff087984 */ /* 0x000ea40008000c00 */
[----:B--2---:R-:W-:-:S04]  /*04d0*/  FFMA R8, R15, R8, R14 ;  /* 0x000000080f087223 */ /* 0x004fc8000000000e */
[----:B----4-:R-:W-:Y:S02]  /*04e0*/  FFMA R9, R9, R12, R8 ;  /* 0x0000000c09097223 */ /* 0x010fe40000000008 */
[----:B------:R-:W0:Y:S02]  /*04f0*/  LDS.128 R12, [UR5+0x10] ;  /* 0x00001005ff0c7984 */ /* 0x000e240008000c00 */
[----:B---3--:R-:W-:-:S04]  /*0500*/  FFMA R10, R10, R21, R9 ;  /* 0x000000150a0a7223 */ /* 0x008fc80000000009 */
[----:B-----5:R-:W-:Y:S01]  /*0510*/  FFMA R10, R11, R22, R10 ;  /* 0x000000160b0a7223 */ /* 0x020fe2000000000a */
[----:B------:R-:W-:-:S03]  /*0520*/  UIADD3 UR5, UPT, UPT, UR5, 0x40, URZ ;  /* 0x0000004005057890 */ /* 0x000fc6000fffe0ff */
[----:B0-----:R-:W-:-:S04]  /*0530*/  FFMA R10, R23, R12, R10 ;  /* 0x0000000c170a7223 */ /* 0x001fc8000000000a */
[----:B------:R-:W-:-:S04]  /*0540*/  FFMA R13, R13, R24, R10 ;  /* 0x000000180d0d7223 */ /* 0x000fc8000000000a */
[----:B------:R-:W-:-:S04]  /*0550*/  FFMA R14, R14, R25, R13 ;  /* 0x000000190e0e7223 */ /* 0x000fc8000000000d */
[----:B------:R-:W-:Y:S01]  /*0560*/  FFMA R15, R15, R26, R14 ;  /* 0x0000001a0f0f7223 */ /* 0x000fe2000000000e */
[----:B------:R-:W-:Y:S06]  /*0570*/  @P1 BRA `(.L_x_90) ;  /* 0xfffffffc00541947 */ /* 0x000fec000383ffff */
.L_x_89:
[----:B------:R-:W-:Y:S01]  /*0580*/  LOP3.LUT R27, R16, 0x7, RZ, 0xc0, !PT ;  /* 0x00000007101b7812 */ /* 0x000fe200078ec0ff */
[----:B------:R-:W-:Y:S06]  /*0590*/  @!P0 BRA `(.L_x_88) ;  /* 0x0000000000f08947 */ /* 0x000fec0003800000 */
[----:B------:R-:W-:Y:S02]  /*05a0*/  ISETP.GE.U32.AND P0, PT, R18, 0x8, PT ;  /* 0x000000081200780c */ /* 0x000fe40003f06070 */
[----:B------:R-:W-:-:S11]  /*05b0*/  ISETP.NE.AND P1, PT, R27, RZ, PT ;  /* 0x000000ff1b00720c */ /* 0x000fd60003f25270 */
[----:B------:R-:W-:Y:S05]  /*05c0*/  @!P0 BRA `(.L_x_91) ;  /* 0x00000000005c8947 */ /* 0x000fea0003800000 */
[----:B------:R-:W0:Y:S01]  /*05d0*/  LDC.64 R18, c[0x0][0x390] ;  /* 0x0000e400ff127b82 */ /* 0x000e220000000a00 */
[----:B------:R-:W-:-:S05]  /*05e0*/  IADD3 R9, PT, PT, R6, R17, RZ ;  /* 0x0000001106097210 */ /* 0x000fca0007ffe0ff */
[----:B0-----:R-:W-:-:S05]  /*05f0*/  IMAD.WIDE R18, R9, 0x4, R18 ;  /* 0x0000000409127825 */ /* 0x001fca00078e0212 */
        /* <DEDUP_REMOVED lines=8> */
[----:B------:R-:W-:-:S02]  /*0680*/  LEA R28, R17, UR4, 0x2 ;  /* 0x00000004111c7c11 */ /* 0x000fc4000f8e10ff */
[----:B------:R-:W-:-:S03]  /*0690*/  IADD3 R17, PT, PT, R17, 0x8, RZ ;  /* 0x0000000811117810 */ /* 0x000fc60007ffe0ff */
[----:B------:R-:W2:Y:S02]  /*06a0*/  LDS.128 R8, [R28] ;  /* 0x000000001c087984 */ /* 0x000ea40000000c00 */
[----:B--2---:R-:W-:Y:S02]  /*06b0*/  FFMA R29, R12, R8, R15 ;  /* 0x000000080c1d7223 */ /* 0x004fe4000000000f */
[----:B------:R-:W0:Y:S02]  /*06c0*/  LDS.128 R12, [R28+0x10] ;  /* 0x000010001c0c7984 */ /* 0x000e240000000c00 */
[----:B---3--:R-:W-:-:S04]  /*06d0*/  FFMA R20, R20, R9, R29 ;  /* 0x0000000914147223 */ /* 0x008fc8000000001d */
[----:B----4-:R-:W-:-:S04]  /*06e0*/  FFMA R25, R25, R10, R20 ;  /* 0x0000000a19197223 */ /* 0x010fc80000000014 */
[----:B-----5:R-:W-:-:S04]  /*06f0*/  FFMA R24, R24, R11, R25 ;  /* 0x0000000b18187223 */ /* 0x020fc80000000019 */
[----:B0-----:R-:W-:-:S04]  /*0700*/  FFMA R23, R23, R12, R24 ;  /* 0x0000000c17177223 */ /* 0x001fc80000000018 */
[----:B------:R-:W-:-:S04]  /*0710*/  FFMA R22, R22, R13, R23 ;  /* 0x0000000d16167223 */ /* 0x000fc80000000017 */
[----:B------:R-:W-:-:S04]  /*0720*/  FFMA R21, R21, R14, R22 ;  /* 0x0000000e15157223 */ /* 0x000fc80000000016 */
[----:B------:R-:W-:-:S07]  /*0730*/  FFMA R15, R26, R15, R21 ;  /* 0x0000000f1a0f7223 */ /* 0x000fce0000000015 */
.L_x_91:
[----:B------:R-:W-:Y:S05]  /*0740*/  @!P1 BRA `(.L_x_88) ;  /* 0x0000000000849947 */ /* 0x000fea0003800000 */
[----:B------:R-:W-:Y:S02]  /*0750*/  ISETP.GE.U32.AND P0, PT, R27, 0x4, PT ;  /* 0x000000041b00780c */ /* 0x000fe40003f06070 */
[----:B------:R-:W-:-:S04]  /*0760*/  LOP3.LUT R16, R16, 0x3, RZ, 0xc0, !PT ;  /* 0x0000000310107812 */ /* 0x000fc800078ec0ff */
[----:B------:R-:W-:-:S07]  /*0770*/  ISETP.NE.AND P1, PT, R16, RZ, PT ;  /* 0x000000ff1000720c */ /* 0x000fce0003f25270 */
[----:B------:R-:W-:Y:S06]  /*0780*/  @!P0 BRA `(.L_x_92) ;  /* 0x0000000000388947 */ /* 0x000fec0003800000 */
[----:B------:R-:W0:Y:S01]  /*0790*/  LDC.64 R8, c[0x0][0x390] ;  /* 0x0000e400ff087b82 */ /* 0x000e220000000a00 */
[----:B------:R-:W-:-:S05]  /*07a0*/  IADD3 R13, PT, PT, R6, R17, RZ ;  /* 0x00000011060d7210 */ /* 0x000fca0007ffe0ff */
[----:B0-----:R-:W-:-:S05]  /*07b0*/  IMAD.WIDE R12, R13, 0x4, R8 ;  /* 0x000000040d0c7825 */ /* 0x001fca00078e0208 */
[----:B------:R-:W2:Y:S04]  /*07c0*/  LDG.E R14, desc[UR6][R12.64] ;  /* 0x000000060c0e7981 */ /* 0x000ea8000c1e1900 */
[----:B------:R-:W3:Y:S04]  /*07d0*/  LDG.E R19, desc[UR6][R12.64+0x4] ;  /* 0x000004060c137981 */ /* 0x000ee8000c1e1900 */
[----:B------:R-:W4:Y:S04]  /*07e0*/  LDG.E R18, desc[UR6][R12.64+0x8] ;  /* 0x000008060c127981 */ /* 0x000f28000c1e1900 */
[----:B------:R-:W5:Y:S01]  /*07f0*/  LDG.E R21, desc[UR6][R12.64+0xc] ;  /* 0x00000c060c157981 */ /* 0x000f62000c1e1900 */
[----:B------:R-:W-:-:S02]  /*0800*/  LEA R8, R17, UR4, 0x2 ;  /* 0x0000000411087c11 */ /* 0x000fc4000f8e10ff */
[----:B------:R-:W-:-:S04]  /*0810*/  IADD3 R17, PT, PT, R17, 0x4, RZ ;  /* 0x0000000411117810 */ /* 0x000fc80007ffe0ff */
[----:B------:R-:W2:Y:S02]  /*0820*/  LDS.128 R8, [R8] ;  /* 0x0000000008087984 */ /* 0x000ea40000000c00 */
[----:B--2---:R-:W-:-:S04]  /*0830*/  FFMA R14, R14, R8, R15 ;  /* 0x000000080e0e7223 */ /* 0x004fc8000000000f */
[----:B---3--:R-:W-:-:S04]  /*0840*/  FFMA R9, R19, R9, R14 ;  /* 0x0000000913097223 */ /* 0x008fc8000000000e */
[----:B----4-:R-:W-:-:S04]  /*0850*/  FFMA R10, R18, R10, R9 ;  /* 0x0000000a120a7223 */ /* 0x010fc80000000009 */
[----:B-----5:R-:W-:-:S07]  /*0860*/  FFMA R15, R21, R11, R10 ;  /* 0x0000000b150f7223 */ /* 0x020fce000000000a */
.L_x_92:
[----:B------:R-:W-:Y:S05]  /*0870*/  @!P1 BRA `(.L_x_88) ;  /* 0x0000000000389947 */ /* 0x000fea0003800000 */
[----:B------:R-:W0:Y:S01]  /*0880*/  LDC.64 R12, c[0x0][0x390] ;  /* 0x0000e400ff0c7b82 */ /* 0x000e220000000a00 */
[----:B------:R-:W-:-:S05]  /*0890*/  IADD3 R9, PT, PT, R6, R17, RZ ;  /* 0x0000001106097210 */ /* 0x000fca0007ffe0ff */
[----:B0-----:R-:W-:-:S05]  /*08a0*/  IMAD.WIDE R12, R9, 0x4, R12 ;  /* 0x00000004090c7825 */ /* 0x001fca00078e020c */
[----:B------:R-:W2:Y:S01]  /*08b0*/  LDG.E R6, desc[UR6][R12.64] ;  /* 0x000000060c067981 */ /* 0x000ea2000c1e1900 */
[----:B------:R-:W-:Y:S02]  /*08c0*/  LEA R8, R17, UR4, 0x2 ;  /* 0x0000000411087c11 */ /* 0x000fe4000f8e10ff */
[----:B------:R-:W-:-:S04]  /*08d0*/  ISETP.NE.AND P0, PT, R16, 0x1, PT ;  /* 0x000000011000780c */ /* 0x000fc80003f05270 */
[----:B------:R-:W2:Y:S02]  /*08e0*/  LDS.128 R8, [R8] ;  /* 0x0000000008087984 */ /* 0x000ea40000000c00 */
[----:B--2---:R-:W-:-:S07]  /*08f0*/  FFMA R15, R6, R8, R15 ;  /* 0x00000008060f7223 */ /* 0x004fce000000000f */
[----:B------:R-:W-:Y:S05]  /*0900*/  @!P0 BRA `(.L_x_88) ;  /* 0x0000000000148947 */ /* 0x000fea0003800000 */
[----:B------:R-:W-:Y:S01]  /*0910*/  ISETP.NE.AND P0, PT, R16, 0x2, PT ;  /* 0x000000021000780c */ /* 0x000fe20003f05270 */
[----:B------:R-:W2:-:S12]  /*0920*/  LDG.E R6, desc[UR6][R12.64+0x4] ;  /* 0x000004060c067981 */ /* 0x000e98000c1e1900 */
[----:B------:R-:W3:Y:S01]  /*0930*/  @P0 LDG.E R8, desc[UR6][R12.64+0x8] ;  /* 0x000008060c080981 */ /* 0x000ee2000c1e1900 */
[----:B--2---:R-:W-:-:S04]  /*0940*/  FFMA R15, R6, R9, R15 ;  /* 0x00000009060f7223 */ /* 0x004fc8000000000f */
[----:B---3--:R-:W-:-:S07]  /*0950*/  @P0 FFMA R15, R8, R10, R15 ;  /* 0x0000000a080f0223 */ /* 0x008fce000000000f */
.L_x_88:
[C---:B------:R-:W-:Y:S01]  /*0960*/  IADD3 R2, PT, PT, R3.reuse, R2, RZ ;  /* 0x0000000203027210 */ /* 0x040fe20007ffe0ff */
[----:B------:R-:W-:Y:S01]  /*0970*/  BAR.SYNC.DEFER_BLOCKING 0x0 ;  /* 0x0000000000007b1d */ /* 0x000fe20000010000 */
[----:B------:R-:W-:Y:S02]  /*0980*/  IADD3 R4, PT, PT, -R3, R4, RZ ;  /* 0x0000000403047210 */ /* 0x000fe40007ffe1ff */
[----:B------:R-:W-:-:S13]  /*0990*/  ISETP.GE.AND P0, PT, R2, UR8, PT ;  /* 0x0000000802007c0c */ /* 0x000fda000bf06270 */
[----:B------:R-:W-:Y:S05]  /*09a0*/  @!P0 BRA `(.L_x_93) ;  /* 0xfffffff400e88947 */ /* 0x000fea000383ffff */
.L_x_87:
[----:B------:R-:W1:Y:S02]  /*09b0*/  LDC.64 R2, c[0x0][0x380] ;  /* 0x0000e000ff027b82 */ /* 0x000e640000000a00 */
[----:B-1----:R-:W-:-:S05]  /*09c0*/  IMAD.WIDE R2, R7, 0x4, R2 ;  /* 0x0000000407027825 */ /* 0x002fca00078e0202 */
[----:B------:R-:W-:Y:S01]  /*09d0*/  STG.E desc[UR6][R2.64], R15 ;  /* 0x0000000f02007986 */ /* 0x000fe2000c101906 */
[----:B------:R-:W-:Y:S05]  /*09e0*/  EXIT ;  /* 0x000000000000794d */ /* 0x000fea0003800000 */
.L_x_94:
        /* <DEDUP_REMOVED lines=9> */
.L_x_135:


//--------------------- .text._Z15rms_norm_kernelPfS_S_i --------------------------
	.section	.text._Z15rms_norm_kernelPfS_S_i,"ax",@progbits
	.align	128
        .global         _Z15rms_norm_kernelPfS_S_i
        .type           _Z15rms_norm_kernelPfS_S_i,@function
        .size           _Z15rms_norm_kernelPfS_S_i,(.L_x_128 - _Z15rms_norm_kernelPfS_S_i)
        .other          _Z15rms_norm_kernelPfS_S_i,@"STO_CUDA_ENTRY STV_DEFAULT"
_Z15rms_norm_kernelPfS_S_i:
.text._Z15rms_norm_kernelPfS_S_i:
[----:B------:R-:W-:Y:S01]  /*0000*/  LDC R1, c[0x0][0x37c] ;  /* 0x0000df00ff017b82 */ /* 0x000fe20000000800 */
[----:B------:R-:W0:Y:S07]  /*0010*/  S2R R9, SR_TID.X ;  /* 0x0000000000097919 */ /* 0x000e2e0000002100 */
[----:B------:R-:W0:Y:S01]  /*0020*/  S2UR UR4, SR_CTAID.X ;  /* 0x00000000000479c3 */ /* 0x000e220000002500 */
[----:B------:R-:W1:Y:S01]  /*0030*/  LDCU UR6, c[0x0][0x398] ;  /* 0x00007300ff0677ac */ /* 0x000e620008000800 */
[----:B------:R-:W2:Y:S06]  /*0040*/  LDCU.64 UR8, c[0x0][0x358] ;  /* 0x00006b00ff0877ac */ /* 0x000eac0008000a00 */
[----:B------:R-:W0:Y:S08]  /*0050*/  LDC R0, c[0x0][0x360] ;  /* 0x0000d800ff007b82 */ /* 0x000e300000000800 */
[----:B------:R-:W3:Y:S01]  /*0060*/  LDC.64 R4, c[0x0][0x388] ;  /* 0x0000e200ff047b82 */ /* 0x000ee20000000a00 */
[----:B0-----:R-:W-:-:S05]  /*0070*/  IMAD R6, R0, UR4, R9 ;  /* 0x0000000400067c24 */ /* 0x001fca000f8e0209 */
[C---:B-1----:R-:W-:Y:S01]  /*0080*/  ISETP.GE.AND P0, PT, R6.reuse, UR6, PT ;  /* 0x0000000606007c0c */ /* 0x042fe2000bf06270 */
[----:B---3--:R-:W-:-:S12]  /*0090*/  IMAD.WIDE R4, R6, 0x4, R4 ;  /* 0x0000000406047825 */ /* 0x008fd800078e0204 */
[----:B--2---:R-:W2:Y:S01]  /*00a0*/  @!P0 LDG.E R7, desc[UR8][R4.64] ;  /* 0x0000000804078981 */ /* 0x004ea2000c1e1900 */
[----:B------:R-:W0:Y:S01]  /*00b0*/  S2UR UR5, SR_CgaCtaId ;  /* 0x00000000000579c3 */ /* 0x000e220000008800 */
[----:B------:R-:W-:Y:S01]  /*00c0*/  UMOV UR4, 0x400 ;  /* 0x0000040000047882 */ /* 0x000fe20000000000 */
[----:B------:R-:W-:Y:S01]  /*00d0*/  IMAD.MOV.U32 R2, RZ, RZ, RZ ;  /* 0x000000ffff027224 */ /* 0x000fe200078e00ff */
[----:B------:R-:W-:Y:S01]  /*00e0*/  ISETP.NE.AND P1, PT, R9, RZ, PT ;  /* 0x000000ff0900720c */ /* 0x000fe20003f25270 */
[----:B0-----:R-:W-:-:S06]  /*00f0*/  ULEA UR4, UR5, UR4, 0x18 ;  /* 0x0000000405047291 */ /* 0x001fcc000f8ec0ff */
[----:B------:R-:W-:Y:S01]  /*0100*/  LEA R3, R9, UR4, 0x2 ;  /* 0x0000000409037c11 */ /* 0x000fe2000f8e10ff */
[----:B--2---:R-:W-:Y:S01]  /*0110*/  @!P0 FMUL R2, R7, R7 ;  /* 0x0000000707028220 */ /* 0x004fe20000400000 */
[----:B------:R-:W-:-:S04]  /*0120*/  ISETP.GE.U32.AND P0, PT, R0, 0x2, PT ;  /* 0x000000020000780c */ /* 0x000fc80003f06070 */
[----:B------:R0:W-:Y:S01]  /*0130*/  STS [R3], R2 ;  /* 0x0000000203007388 */ /* 0x0001e20000000800 */
[----:B------:R-:W-:Y:S08]  /*0140*/  BAR.SYNC.DEFER_BLOCKING 0x0 ;  /* 0x0000000000007b1d */ /* 0x000ff00000010000 */
[----:B------:R-:W-:Y:S05]  /*0150*/  @!P0 BRA `(.L_x_95) ;  /* 0x00000000003c8947 */ /* 0x000fea0003800000 */
[----:B------:R-:W1:Y:S01]  /*0160*/  LDCU UR6, c[0x0][0x398] ;  /* 0x00007300ff0677ac */ /* 0x000e620008000800 */
[----:B------:R-:W-:Y:S01]  /*0170*/  NOP ;  /* 0x0000000000007918 */ /* 0x000fe20000000000 */
.L_x_96:
[----:B------:R-:W-:-:S05]  /*0180*/  SHF.R.U32.HI R10, RZ, 0x1, R0 ;  /* 0x00000001ff0a7819 */ /* 0x000fca0000011600 */
[----:B0-----:R-:W-:-:S05]  /*0190*/  IMAD.IADD R2, R6, 0x1, R10 ;  /* 0x0000000106027824 */ /* 0x001fca00078e020a */
[----:B-1----:R-:W-:-:S04]  /*01a0*/  ISETP.GE.AND P0, PT, R2, UR6, PT ;  /* 0x0000000602007c0c */ /* 0x002fc8000bf06270 */
        /* <DEDUP_REMOVED lines=9> */
[----:B--2---:R-:W-:Y:S05]  /*0240*/  @P0 BRA `(.L_x_96) ;  /* 0xfffffffc00cc0947 */ /* 0x004fea000383ffff */
.L_x_95:
[----:B------:R-:W-:Y:S04]  /*0250*/  BSSY.RECONVERGENT B0, `(.L_x_97) ;  /* 0x0000032000007945 */ /* 0x000fe80003800200 */
[----:B------:R-:W-:Y:S05]  /*0260*/  @P1 BRA `(.L_x_98) ;  /* 0x0000000000c01947 */ /* 0x000fea0003800000 */
[----:B------:R-:W1:Y:S01]  /*0270*/  S2UR UR5, SR_CgaCtaId ;  /* 0x00000000000579c3 */ /* 0x000e620000008800 */
[----:B------:R-:W-:Y:S01]  /*0280*/  UMOV UR4, 0x400 ;  /* 0x0000040000047882 */ /* 0x000fe20000000000 */
[----:B0-----:R-:W-:-:S04]  /*0290*/  I2FP.F32.S32 R3, UR6 ;  /* 0x0000000600037c45 */ /* 0x001fc80008201400 */
[----:B------:R-:W0:Y:S02]  /*02a0*/  MUFU.RCP R2, R3 ;  /* 0x0000000300027308 */ /* 0x000e240000001000 */
[----:B0-----:R-:W-:Y:S01]  /*02b0*/  FFMA R7, -R3, R2, 1 ;  /* 0x3f80000003077423 */ /* 0x001fe20000000102 */
[----:B-1----:R-:W-:-:S03]  /*02c0*/  ULEA UR4, UR5, UR4, 0x18 ;  /* 0x0000000405047291 */ /* 0x002fc6000f8ec0ff */
[----:B------:R-:W-:-:S06]  /*02d0*/  FFMA R7, R2, R7, R2 ;  /* 0x0000000702077223 */ /* 0x000fcc0000000002 */
[----:B------:R-:W0:Y:S02]  /*02e0*/  LDS R0, [UR4] ;  /* 0x00000004ff007984 */ /* 0x000e240008000800 */
[----:B0-----:R-:W0:Y:S01]  /*02f0*/  FCHK P0, R0, R3 ;  /* 0x0000000300007302 */ /* 0x001e220000000000 */
[----:B------:R-:W-:-:S04]  /*0300*/  FFMA R2, R0, R7, RZ ;  /* 0x0000000700027223 */ /* 0x000fc800000000ff */
[----:B------:R-:W-:-:S04]  /*0310*/  FFMA R8, -R3, R2, R0 ;  /* 0x0000000203087223 */ /* 0x000fc80000000100 */
[----:B------:R-:W-:Y:S01]  /*0320*/  FFMA R2, R7, R8, R2 ;  /* 0x0000000807027223 */ /* 0x000fe20000000002 */
[----:B0-----:R-:W-:Y:S06]  /*0330*/  @!P0 BRA `(.L_x_99) ;  /* 0x00000000000c8947 */ /* 0x001fec0003800000 */
[----:B------:R-:W-:-:S07]  /*0340*/  MOV R2, 0x360 ;  /* 0x0000036000027802 */ /* 0x000fce0000000f00 */
[----:B------:R-:W-:Y:S05]  /*0350*/  CALL.REL.NOINC `($__internal_8_$__cuda_sm3x_div_rn_noftz_f32_slowpath) ;  /* 0x0000000800007944 */ /* 0x000fea0003c00000 */
[----:B------:R-:W-:-:S07]  /*0360*/  IMAD.MOV.U32 R2, RZ, RZ, R0 ;  /* 0x000000ffff027224 */ /* 0x000fce00078e0000 */
.L_x_99:
[----:B------:R-:W-:Y:S01]  /*0370*/  FADD R3, R2, 9.9999997473787516356e-06 ;  /* 0x3727c5ac02037421 */ /* 0x000fe20000000000 */
[----:B------:R-:W-:Y:S03]  /*0380*/  BSSY.RECONVERGENT B1, `(.L_x_100) ;  /* 0x000000c000017945 */ /* 0x000fe60003800200 */
[----:B------:R-:W-:Y:S01]  /*0390*/  VIADD R0, R3, 0xf3000000 ;  /* 0xf300000003007836 */ /* 0x000fe20000000000 */
[----:B------:R0:W1:Y:S04]  /*03a0*/  MUFU.RSQ R2, R3 ;  /* 0x0000000300027308 */ /* 0x0000680000001400 */
[----:B------:R-:W-:-:S13]  /*03b0*/  ISETP.GT.U32.AND P0, PT, R0, 0x727fffff, PT ;  /* 0x727fffff0000780c */ /* 0x000fda0003f04070 */
[----:B01----:R-:W-:Y:S05]  /*03c0*/  @!P0 BRA `(.L_x_101) ;  /* 0x00000000000c8947 */ /* 0x003fea0003800000 */
[----:B------:R-:W-:-:S07]  /*03d0*/  MOV R10, 0x3f0 ;  /* 0x000003f0000a7802 */ /* 0x000fce0000000f00 */
[----:B------:R-:W-:Y:S05]  /*03e0*/  CALL.REL.NOINC `($__internal_7_$__cuda_sm20_sqrt_rn_f32_slowpath) ;  /* 0x00000004007c7944 */ /* 0x000fea0003c00000 */
[----:B------:R-:W-:Y:S05]  /*03f0*/  BRA `(.L_x_102) ;  /* 0x0000000000107947 */ /* 0x000fea0003800000 */
.L_x_101:
[----:B------:R-:W-:Y:S01]  /*0400*/  FMUL.FTZ R0, R3, R2 ;  /* 0x0000000203007220 */ /* 0x000fe20000410000 */
[----:B------:R-:W-:-:S03]  /*0410*/  FMUL.FTZ R2, R2, 0.5 ;  /* 0x3f00000002027820 */ /* 0x000fc60000410000 */
[----:B------:R-:W-:-:S04]  /*0420*/  FFMA R3, -R0, R0, R3 ;  /* 0x0000000000037223 */ /* 0x000fc80000000103 */
[----:B------:R-:W-:-:S07]  /*0430*/  FFMA R0, R3, R2, R0 ;  /* 0x0000000203007223 */ /* 0x000fce0000000000 */
.L_x_102:
[----:B------:R-:W-:Y:S05]  /*0440*/  BSYNC.RECONVERGENT B1 ;  /* 0x0000000000017941 */ /* 0x000fea0003800200 */
.L_x_100:
[----:B------:R-:W-:Y:S01]  /*0450*/  VIADD R2, R0, 0x1800000 ;  /* 0x0180000000027836 */ /* 0x000fe20000000000 */
[----:B------:R-:W-:Y:S04]  /*0460*/  BSSY.RECONVERGENT B1, `(.L_x_103) ;  /* 0x000000c000017945 */ /* 0x000fe80003800200 */
[----:B------:R-:W-:-:S04]  /*0470*/  LOP3.LUT R2, R2, 0x7f800000, RZ, 0xc0, !PT ;  /* 0x7f80000002027812 */ /* 0x000fc800078ec0ff */
[----:B------:R-:W-:-:S13]  /*0480*/  ISETP.GT.U32.AND P0, PT, R2, 0x1ffffff, PT ;  /* 0x01ffffff0200780c */ /* 0x000fda0003f04070 */
[----:B------:R-:W-:Y:S05]  /*0490*/  @P0 BRA `(.L_x_104) ;  /* 0x0000000000100947 */ /* 0x000fea0003800000 */
[----:B------:R-:W-:-:S07]  /*04a0*/  MOV R8, 0x4c0 ;  /* 0x000004c000087802 */ /* 0x000fce0000000f00 */
[----:B------:R-:W-:Y:S05]  /*04b0*/  CALL.REL.NOINC `($__internal_6_$__cuda_sm20_rcp_rn_f32_slowpath) ;  /* 0x0000000000787944 */ /* 0x000fea0003c00000 */
[----:B------:R-:W-:Y:S01]  /*04c0*/  IMAD.MOV.U32 R2, RZ, RZ, R3 ;  /* 0x000000ffff027224 */ /* 0x000fe200078e0003 */
[----:B------:R-:W-:Y:S06]  /*04d0*/  BRA `(.L_x_105) ;  /* 0x0000000000107947 */ /* 0x000fec0003800000 */
.L_x_104:
[----:B------:R-:W0:Y:S02]  /*04e0*/  MUFU.RCP R3, R0 ;  /* 0x0000000000037308 */ /* 0x000e240000001000 */
[----:B0-----:R-:W-:-:S04]  /*04f0*/  FFMA R2, R3, R0, -1 ;  /* 0xbf80000003027423 */ /* 0x001fc80000000000 */
[----:B------:R-:W-:-:S04]  /*0500*/  FADD.FTZ R2, -R2, -RZ ;  /* 0x800000ff02027221 */ /* 0x000fc80000010100 */
[----:B------:R-:W-:-:S07]  /*0510*/  FFMA R2, R3, R2, R3 ;  /* 0x0000000203027223 */ /* 0x000fce0000000003 */
.L_x_105:
[----:B------:R-:W-:Y:S05]  /*0520*/  BSYNC.RECONVERGENT B1 ;  /* 0x0000000000017941 */ /* 0x000fea0003800200 */
.L_x_103:
[----:B------:R-:W0:Y:S01]  /*0530*/  S2UR UR5, SR_CgaCtaId ;  /* 0x00000000000579c3 */ /* 0x000e220000008800 */
[----:B------:R-:W-:Y:S02]  /*0540*/  UMOV UR4, 0x400 ;  /* 0x0000040000047882 */ /* 0x000fe40000000000 */
[----:B0-----:R-:W-:-:S09]  /*0550*/  ULEA UR4, UR5, UR4, 0x18 ;  /* 0x0000000405047291 */ /* 0x001fd2000f8ec0ff */
[----:B------:R1:W-:Y:S03]  /*0560*/  STS [UR4], R2 ;  /* 0x00000002ff007988 */ /* 0x0003e60008000804 */
.L_x_98:
[----:B------:R-:W-:Y:S05]  /*0570*/  BSYNC.RECONVERGENT B0 ;  /* 0x0000000000007941 */ /* 0x000fea0003800200 */
.L_x_97:
[----:B------:R-:W2:Y:S01]  /*0580*/  LDCU UR4, c[0x0][0x398] ;  /* 0x00007300ff0477ac */ /* 0x000ea20008000800 */
[----:B------:R-:W-:Y:S01]  /*0590*/  BAR.SYNC.DEFER_BLOCKING 0x0 ;  /* 0x0000000000007b1d */ /* 0x000fe20000010000 */
[----:B--2---:R-:W-:-:S13]  /*05a0*/  ISETP.GE.AND P0, PT, R6, UR4, PT ;  /* 0x0000000406007c0c */ /* 0x004fda000bf06270 */
[----:B------:R-:W-:Y:S05]  /*05b0*/  @P0 EXIT ;  /* 0x000000000000094d */ /* 0x000fea0003800000 */
[----:B01----:R-:W0:Y:S01]  /*05c0*/  LDC.64 R2, c[0x0][0x390] ;  /* 0x0000e400ff027b82 */ /* 0x003e220000000a00 */
[----:B------:R-:W2:Y:S07]  /*05d0*/  LDG.E R5, desc[UR8][R4.64] ;  /* 0x0000000804057981 */ /* 0x000eae000c1e1900 */
[----:B------:R-:W1:Y:S01]  /*05e0*/  S2UR UR5, SR_CgaCtaId ;  /* 0x00000000000579c3 */ /* 0x000e620000008800 */
[----:B------:R-:W-:-:S07]  /*05f0*/  UMOV UR4, 0x400 ;  /* 0x0000040000047882 */ /* 0x000fce0000000000 */
[----:B------:R-:W3:Y:S01]  /*0600*/  LDC.64 R8, c[0x0][0x380] ;  /* 0x0000e000ff087b82 */ /* 0x000ee20000000a00 */
[----:B0-----:R-:W-:-:S06]  /*0610*/  IMAD.WIDE R2, R6, 0x4, R2 ;  /* 0x0000000406027825 */ /* 0x001fcc00078e0202 */
[----:B------:R-:W4:Y:S01]  /*0620*/  LDG.E R2, desc[UR8][R2.64] ;  /* 0x0000000802027981 */ /* 0x000f22000c1e1900 */
[----:B-1----:R-:W-:-:S09]  /*0630*/  ULEA UR4, UR5, UR4, 0x18 ;  /* 0x0000000405047291 */ /* 0x002fd2000f8ec0ff */
[----:B------:R-:W2:Y:S01]  /*0640*/  LDS R0, [UR4] ;  /* 0x00000004ff007984 */ /* 0x000ea20008000800 */
[----:B---3--:R-:W-:-:S04]  /*0650*/  IMAD.WIDE R6, R6, 0x4, R8 ;  /* 0x0000000406067825 */ /* 0x008fc800078e0208 */
[----:B--2---:R-:W-:-:S04]  /*0660*/  FMUL R11, R0, R5 ;  /* 0x00000005000b7220 */ /* 0x004fc80000400000 */
[----:B----4-:R-:W-:-:S05]  /*0670*/  FMUL R11, R2, R11 ;  /* 0x0000000b020b7220 */ /* 0x010fca0000400000 */
[----:B------:R-:W-:Y:S01]  /*0680*/  STG.E desc[UR8][R6.64], R11 ;  /* 0x0000000b06007986 */ /* 0x000fe2000c101908 */
[----:B------:R-:W-:Y:S05]  /*0690*/  EXIT ;  /* 0x000000000000794d */ /* 0x000fea0003800000 */
        .weak           $__internal_6_$__cuda_sm20_rcp_rn_f32_slowpath
        .type           $__internal_6_$__cuda_sm20_rcp_rn_f32_slowpath,@function
        .size           $__internal_6_$__cuda_sm20_rcp_rn_f32_slowpath,($__internal_7_$__cuda_sm20_sqrt_rn_f32_slowpath - $__internal_6_$__cuda_sm20_rcp_rn_f32_slowpath)
$__internal_6_$__cuda_sm20_rcp_rn_f32_slowpath:
        /* <DEDUP_REMOVED lines=15> */
.L_x_107:
[----:B------:R-:W-:-:S04]  /*0790*/  IADD3 R11, PT, PT, R9, -0xfd, RZ ;  /* 0xffffff03090b7810 */ /* 0x000fc80007ffe0ff */
        /* <DEDUP_REMOVED lines=25> */
[----:B------:R-:W-:Y:S01]  /*0930*/  ISETP.GE.AND P0, PT, R2, RZ, PT ;  /* 0x000000ff0200720c */ /* 0x000fe20003f06270 */
[----:B------:R-:W-:-:S05]  /*0940*/  VIADD R2, R9, 0xffffff04 ;  /* 0xffffff0409027836 */ /* 0x000fca0000000000 */
[----:B------:R-:W-:-:S07]  /*0950*/  SHF.R.U32.HI R3, RZ, R2, R3 ;  /* 0x00000002ff037219 */ /* 0x000fce0000011603 */
[----:B------:R-:W-:-:S04]  /*0960*/  @!P0 VIADD R3, R3, 0x1 ;  /* 0x0000000103038836 */ /* 0x000fc80000000000 */
[----:B------:R-:W-:-:S05]  /*0970*/  @!P1 IMAD.SHL.U32 R3, R3, 0x2, RZ ;  /* 0x0000000203039824 */ /* 0x000fca00078e00ff */
[----:B------:R-:W-:Y:S01]  /*0980*/  LOP3.LUT R3, R3, 0x80000000, R0, 0xf8, !PT ;  /* 0x8000000003037812 */ /* 0x000fe200078ef800 */
[----:B------:R-:W-:Y:S06]  /*0990*/  BRA `(.L_x_108) ;  /* 0x0000000000047947 */ /* 0x000fec0003800000 */
.L_x_109:
[----:B------:R0:W1:Y:S02]  /*09a0*/  MUFU.RCP R3, R0 ;  /* 0x0000000000037308 */ /* 0x0000640000001000 */
.L_x_108:
[----:B------:R-:W-:Y:S05]  /*09b0*/  BSYNC.RECONVERGENT B2 ;  /* 0x0000000000027941 */ /* 0x000fea0003800200 */
.L_x_106:
[----:B------:R-:W-:-:S04]  /*09c0*/  IMAD.MOV.U32 R9, RZ, RZ, 0x0 ;  /* 0x00000000ff097424 */ /* 0x000fc800078e00ff */
[----:B01----:R-:W-:Y:S05]  /*09d0*/  RET.REL.NODEC R8 `(_Z15rms_norm_kernelPfS_S_i) ;  /* 0xfffffff408887950 */ /* 0x003fea0003c3ffff */
        .weak           $__internal_7_$__cuda_sm20_sqrt_rn_f32_slowpath
        .type           $__internal_7_$__cuda_sm20_sqrt_rn_f32_slowpath,@function
        .size           $__internal_7_$__cuda_sm20_sqrt_rn_f32_slowpath,($__internal_8_$__cuda_sm3x_div_rn_noftz_f32_slowpath - $__internal_7_$__cuda_sm20_sqrt_rn_f32_slowpath)
$__internal_7_$__cuda_sm20_sqrt_rn_f32_slowpath:
[----:B------:R-:W-:-:S13]  /*09e0*/  LOP3.LUT P0, RZ, R3, 0x7fffffff, RZ, 0xc0, !PT ;  /* 0x7fffffff03ff7812 */ /* 0x000fda000780c0ff */
[----:B------:R-:W-:Y:S01]  /*09f0*/  @!P0 IMAD.MOV.U32 R2, RZ, RZ, R3 ;  /* 0x000000ffff028224 */ /* 0x000fe200078e0003 */
[----:B------:R-:W-:Y:S06]  /*0a00*/  @!P0 BRA `(.L_x_110) ;  /* 0x0000000000448947 */ /* 0x000fec0003800000 */
[----:B------:R-:W-:Y:S02]  /*0a10*/  FSETP.GEU.FTZ.AND P0, PT, R3, RZ, PT ;  /* 0x000000ff0300720b */ /* 0x000fe40003f1e000 */
[----:B------:R-:W-:-:S11]  /*0a20*/  MOV R0, R3 ;  /* 0x0000000300007202 */ /* 0x000fd60000000f00 */
[----:B------:R-:W-:Y:S01]  /*0a30*/  @!P0 IMAD.MOV.U32 R2, RZ, RZ, 0x7fffffff ;  /* 0x7fffffffff028424 */ /* 0x000fe200078e00ff */
[----:B------:R-:W-:Y:S06]  /*0a40*/  @!P0 BRA `(.L_x_110) ;  /* 0x0000000000348947 */ /* 0x000fec0003800000 */
[----:B------:R-:W-:-:S13]  /*0a50*/  FSETP.GTU.FTZ.AND P0, PT, |R0|, +INF , PT ;  /* 0x7f8000000000780b */ /* 0x000fda0003f1c200 */
[----:B------:R-:W-:Y:S01]  /*0a60*/  @P0 FADD.FTZ R2, R0, 1 ;  /* 0x3f80000000020421 */ /* 0x000fe20000010000 */
[----:B------:R-:W-:Y:S06]  /*0a70*/  @P0 BRA `(.L_x_110) ;  /* 0x0000000000280947 */ /* 0x000fec0003800000 */
[----:B------:R-:W-:-:S13]  /*0a80*/  FSETP.NEU.FTZ.AND P0, PT, |R0|, +INF , PT ;  /* 0x7f8000000000780b */ /* 0x000fda0003f1d200 */
[----:B------:R-:W-:-:S04]  /*0a90*/  @P0 FFMA R3, R0, 1.84467440737095516160e+19, RZ ;  /* 0x5f80000000030823 */ /* 0x000fc800000000ff */
[----:B------:R-:W0:Y:S02]  /*0aa0*/  @P0 MUFU.RSQ R2, R3 ;  /* 0x0000000300020308 */ /* 0x000e240000001400 */
[----:B0-----:R-:W-:Y:S01]  /*0ab0*/  @P0 FMUL.FTZ R8, R3, R2 ;  /* 0x0000000203080220 */ /* 0x001fe20000410000 */
[----:B------:R-:W-:Y:S01]  /*0ac0*/  @P0 FMUL.FTZ R9, R2, 0.5 ;  /* 0x3f00000002090820 */ /* 0x000fe20000410000 */
[----:B------:R-:W-:Y:S02]  /*0ad0*/  @!P0 IMAD.MOV.U32 R2, RZ, RZ, R0 ;  /* 0x000000ffff028224 */ /* 0x000fe400078e0000 */
[----:B------:R-:W-:-:S04]  /*0ae0*/  @P0 FADD.FTZ R7, -R8, -RZ ;  /* 0x800000ff08070221 */ /* 0x000fc80000010100 */
[----:B------:R-:W-:-:S04]  /*0af0*/  @P0 FFMA R7, R8, R7, R3 ;  /* 0x0000000708070223 */ /* 0x000fc80000000003 */
[----:B------:R-:W-:-:S04]  /*0b00*/  @P0 FFMA R7, R7, R9, R8 ;  /* 0x0000000907070223 */ /* 0x000fc80000000008 */
[----:B------:R-:W-:-:S07]  /*0b10*/  @P0 FMUL.FTZ R2, R7, 2.3283064365386962891e-10 ;  /* 0x2f80000007020820 */ /* 0x000fce0000410000 */
.L_x_110:
[----:B------:R-:W-:Y:S02]  /*0b20*/  IMAD.MOV.U32 R0, RZ, RZ, R2 ;  /* 0x000000ffff007224 */ /* 0x000fe400078e0002 */
[----:B------:R-:W-:Y:S02]  /*0b30*/  IMAD.MOV.U32 R2, RZ, RZ, R10 ;  /* 0x000000ffff027224 */ /* 0x000fe400078e000a */
[----:B------:R-:W-:-:S04]  /*0b40*/  IMAD.MOV.U32 R3, RZ, RZ, 0x0 ;  /* 0x00000000ff037424 */ /* 0x000fc800078e00ff */
[----:B------:R-:W-:Y:S05]  /*0b50*/  RET.REL.NODEC R2 `(_Z15rms_norm_kernelPfS_S_i) ;  /* 0xfffffff402287950 */ /* 0x000fea0003c3ffff */
        .weak           $__internal_8_$__cuda_sm3x_div_rn_noftz_f32_slowpath
        .type           $__internal_8_$__cuda_sm3x_div_rn_noftz_f32_slowpath,@function
        .size           $__internal_8_$__cuda_sm3x_div_rn_noftz_f32_slowpath,(.L_x_128 - $__internal_8_$__cuda_sm3x_div_rn_noftz_f32_slowpath)
$__internal_8_$__cuda_sm3x_div_rn_noftz_f32_slowpath:
[----:B------:R-:W-:Y:S01]  /*0b60*/  SHF.R.U32.HI R8, RZ, 0x17, R3 ;  /* 0x00000017ff087819 */ /* 0x000fe20000011603 */
[--C-:B------:R-:W-:Y:S01]  /*0b70*/  IMAD.MOV.U32 R10, RZ, RZ, R0.reuse ;  /* 0x000000ffff0a7224 */ /* 0x100fe200078e0000 */
[----:B------:R-:W-:Y:S02]  /*0b80*/  SHF.R.U32.HI R7, RZ, 0x17, R0 ;  /* 0x00000017ff077819 */ /* 0x000fe40000011600 */
        /* <DEDUP_REMOVED lines=32> */
.L_x_111:
[----:B------:R-:W-:Y:S01]  /*0d90*/  LEA R0, R9, 0xc0800000, 0x17 ;  /* 0xc080000009007811 */ /* 0x000fe200078eb8ff */
[----:B------:R-:W-:-:S04]  /*0da0*/  VIADD R8, R8, 0xffffff81 ;  /* 0xffffff8108087836 */ /* 0x000fc80000000000 */
[----:B------:R-:W-:Y:S02]  /*0db0*/  IMAD.IADD R11, R11, 0x1, -R0 ;  /* 0x000000010b0b7824 */ /* 0x000fe400078e0a00 */
[C---:B------:R-:W-:Y:S01]  /*0dc0*/  IMAD R0, R8.reuse, -0x800000, R10 ;  /* 0xff80000008007824 */ /* 0x040fe200078e020a */
[----:B------:R-:W-:Y:S01]  /*0dd0*/  IADD3 R8, PT, PT, R8, 0x7f, -R9 ;  /* 0x0000007f08087810 */ /* 0x000fe20007ffe809 */
[----:B------:R-:W0:Y:S01]  /*0de0*/  MUFU.RCP R3, R11 ;  /* 0x0000000b00037308 */ /* 0x000e220000001000 */
[----:B------:R-:W-:-:S03]  /*0df0*/  FADD.FTZ R13, -R11, -RZ ;  /* 0x800000ff0b0d7221 */ /* 0x000fc60000010100 */
        /* <DEDUP_REMOVED lines=9> */
[----:B------:R-:W-:-:S04]  /*0e90*/  LOP3.LUT R3, R3, 0xff, RZ, 0xc0, !PT ;  /* 0x000000ff03037812 */ /* 0x000fc800078ec0ff */
[----:B------:R-:W-:-:S05]  /*0ea0*/  IADD3 R9, PT, PT, R3, R8, RZ ;  /* 0x0000000803097210 */ /* 0x000fca0007ffe0ff */
        /* <DEDUP_REMOVED lines=32> */
.L_x_117:
[----:B------:R-:W-:-:S04]  /*10b0*/  LOP3.LUT R0, R0, 0x80000000, RZ, 0xc0, !PT ;  /* 0x8000000000007812 */ /* 0x000fc800078ec0ff */
[----:B------:R-:W-:Y:S01]  /*10c0*/  LOP3.LUT R0, R0, 0x7f800000, RZ, 0xfc, !PT ;  /* 0x7f80000000007812 */ /* 0x000fe200078efcff */
[----:B------:R-:W-:Y:S06]  /*10d0*/  BRA `(.L_x_118) ;  /* 0x0000000000287947 */ /* 0x000fec0003800000 */
.L_x_116:
[----:B------:R-:W-:Y:S01]  /*10e0*/  IMAD R0, R8, 0x800000, R0 ;  /* 0x0080000008007824 */ /* 0x000fe200078e0200 */
[----:B------:R-:W-:Y:S06]  /*10f0*/  BRA `(.L_x_118) ;  /* 0x0000000000207947 */ /* 0x000fec0003800000 */
.L_x_115:
[----:B------:R-:W-:-:S04]  /*1100*/  LOP3.LUT R0, R11, 0x80000000, R10, 0x48, !PT ;  /* 0x800000000b007812 */ /* 0x000fc800078e480a */
[----:B------:R-:W-:Y:S01]  /*1110*/  LOP3.LUT R0, R0, 0x7f800000, RZ, 0xfc, !PT ;  /* 0x7f80000000007812 */ /* 0x000fe200078efcff */
[----:B------:R-:W-:Y:S06]  /*1120*/  BRA `(.L_x_118) ;  /* 0x0000000000147947 */ /* 0x000fec0003800000 */
.L_x_114:
[----:B------:R-:W-:Y:S01]  /*1130*/  LOP3.LUT R0, R11, 0x80000000, R10, 0x48, !PT ;  /* 0x800000000b007812 */ /* 0x000fe200078e480a */
[----:B------:R-:W-:Y:S06]  /*1140*/  BRA `(.L_x_118) ;  /* 0x00000000000c7947 */ /* 0x000fec0003800000 */
.L_x_113:
[----:B------:R-:W0:Y:S01]  /*1150*/  MUFU.RSQ R0, -QNAN ;  /* 0xffc0000000007908 */ /* 0x000e220000001400 */
[----:B------:R-:W-:Y:S05]  /*1160*/  BRA `(.L_x_118) ;  /* 0x0000000000047947 */ /* 0x000fea0003800000 */
.L_x_112:
[----:B------:R-:W-:-:S07]  /*1170*/  FADD.FTZ R0, R0, R3 ;  /* 0x0000000300007221 */ /* 0x000fce0000010000 */
.L_x_118:
[----:B------:R-:W-:-:S04]  /*1180*/  IMAD.MOV.U32 R3, RZ, RZ, 0x0 ;  /* 0x00000000ff037424 */ /* 0x000fc800078e00ff */
[----:B0-----:R-:W-:Y:S05]  /*1190*/  RET.REL.NODEC R2 `(_Z15rms_norm_kernelPfS_S_i) ;  /* 0xffffffec02987950 */ /* 0x001fea0003c3ffff */
.L_x_119:
        /* <DEDUP_REMOVED lines=14> */
.L_x_128:


//--------------------- .nv.global.init           --------------------------
	.section	.nv.global.init,"aw",@progbits
	.align	4
.nv.global.init:
	.type		__cudart_i2opi_f,@object
	.size		__cudart_i2opi_f,(.L_0 - __cudart_i2opi_f)
__cudart_i2opi_f:
        /*0000*/ 	.byte	0x41, 0x90, 0x43, 0x3c, 0x99, 0x95, 0x62, 0xdb, 0xc0, 0xdd, 0x34, 0xf5, 0xd1, 0x57, 0x27, 0xfc
        /*0010*/ 	.byte	0x29, 0x15, 0x44, 0x4e, 0x6e, 0x83, 0xf9, 0xa2
.L_0:


//--------------------- .nv.shared._Z19weighted_sum_kernelPfPKfS1_iiiiii --------------------------
	.section	.nv.shared._Z19weighted_sum_kernelPfPKfS1_iiiiii,"aw",@nobits
	.sectionflags	@""
	.align	16
	.zero		1024


//--------------------- .nv.shared.reserved.0     --------------------------
	.section	.nv.shared.reserved.0,"aw",@nobits
	.weak		__nv_reservedSMEM_offset_0_alias
	.size		__nv_reservedSMEM_offset_0_alias, 0, 64
	.other		__nv_reservedSMEM_offset_0_alias,@"STO_CUDA_RESERVED_SHARED STV_DEFAULT"
__nv_reservedSMEM_offset_0_alias:
	.zero		0
	.zero		64


//--------------------- .nv.shared._Z13swiglu_kernelPfPKfS1_i --------------------------
	.section	.nv.shared._Z13swiglu_kernelPfPKfS1_i,"aw",@nobits
	.sectionflags	@""
	.align	16
	.zero		1024


//--------------------- .nv.shared._Z19residual_add_kernelPfPKfi --------------------------
	.section	.nv.shared._Z19residual_add_kernelPfPKfi,"aw",@nobits
	.sectionflags	@""
	.align	16
	.zero		1024


//--------------------- .nv.shared._Z14softmax_kernelPfi --------------------------
	.section	.nv.shared._Z14softmax_kernelPfi,"aw",@nobits
	.sectionflags	@""
	.align	16
	.zero		1024


//--------------------- .nv.shared._Z17attn_score_kernelPfPKfS1_iiiiiii --------------------------
	.section	.nv.shared._Z17attn_score_kernelPfPKfS1_iiiiiii,"aw",@nobits
	.sectionflags	@""
	.align	16
.nv.shared._Z17attn_score_kernelPfPKfS1_iiiiiii:
	.zero		2048


//--------------------- .nv.shared._Z11rope_kernelPfS_iiii --------------------------
	.section	.nv.shared._Z11rope_kernelPfS_iiii,"aw",@nobits
	.sectionflags	@""
	.align	16
	.zero		1024


//--------------------- .nv.shared._Z13matmul_kernelPfPKfS1_ii --------------------------
	.section	.nv.shared._Z13matmul_kernelPfPKfS1_ii,"aw",@nobits
	.sectionflags	@""
	.align	16
	.zero		1024


//--------------------- .nv.shared._Z15rms_norm_kernelPfS_S_i --------------------------
	.section	.nv.shared._Z15rms_norm_kernelPfS_S_i,"aw",@nobits
	.sectionflags	@""
	.align	16
	.zero		1024


//--------------------- .nv.constant0._Z19weighted_sum_kernelPfPKfS1_iiiiii --------------------------
	.section	.nv.constant0._Z19weighted_sum_kernelPfPKfS1_iiiiii,"a",@progbits
	.sectionflags	@""
	.align	4
.nv.constant0._Z19weighted_sum_kernelPfPKfS1_iiiiii:
	.zero		944


//--------------------- .nv.constant0._Z13swiglu_kernelPfPKfS1_i --------------------------
	.section	.nv.constant0._Z13swiglu_kernelPfPKfS1_i,"a",@progbits
	.sectionflags	@""
	.align	4
.nv.constant0._Z13swiglu_kernelPfPKfS1_i:
	.zero		924


//--------------------- .nv.constant0._Z19residual_add_kernelPfPKfi --------------------------
	.section	.nv.constant0._Z19residual_add_kernelPfPKfi,"a",@progbits
	.sectionflags	@""
	.align	4
.nv.constant0._Z19residual_add_kernelPfPKfi:
	.zero		916


//--------------------- .nv.constant0._Z14softmax_kernelPfi --------------------------
	.section	.nv.constant0._Z14softmax_kernelPfi,"a",@progbits
	.sectionflags	@""
	.align	4
.nv.constant0._Z14softmax_kernelPfi:
	.zero		908


//--------------------- .nv.constant0._Z17attn_score_kernelPfPKfS1_iiiiiii --------------------------
	.section	.nv.constant0._Z17attn_score_kernelPfPKfS1_iiiiiii,"a",@progbits
	.sectionflags	@""
	.align	4
.nv.constant0._Z17attn_score_kernelPfPKfS1_iiiiiii:
	.zero		948


//--------------------- .nv.constant0._Z11rope_kernelPfS_iiii --------------------------
	.section	.nv.constant0._Z11rope_kernelPfS_iiii,"a",@progbits
	.sectionflags	@""
	.align	4
.nv.constant0._Z11rope_kernelPfS_iiii:
	.zero		928


//--------------------- .nv.constant0._Z13matmul_kernelPfPKfS1_ii --------------------------
	.section	.nv.constant0._Z13matmul_kernelPfPKfS1_ii,"a",@progbits
	.sectionflags	@""
	.align	4
.nv.constant0._Z13matmul_kernelPfPKfS1_ii:
	.zero		928


//--------------------- .nv.constant0._Z15rms_norm_kernelPfS_S_i --------------------------
	.section	.nv.constant0._Z15rms_norm_kernelPfS_S_i,"a",@progbits
	.sectionflags	@""
	.align	4
.nv.constant0._Z15rms_norm_kernelPfS_S_i:
	.zero		924


//--------------------- SYMBOLS --------------------------

	.type		.nv.reservedSmem.offset0,@object
	.size		.nv.reservedSmem.offset0,0x4
	.type		.nv.reservedSmem.cap,@object
	.size		.nv.reservedSmem.cap,0x4
